	.headerflags	@"EF_CUDA_TEXMODE_UNIFIED EF_CUDA_64BIT_ADDRESS EF_CUDA_ACCELERATORS EF_CUDA_SM90 EF_CUDA_VIRTUAL_SM(EF_CUDA_SM90)"
	.elftype	@"ET_EXEC"


//--------------------- .nv.info                  --------------------------
	.section	.nv.info,"",@"SHT_CUDA_INFO"
	.align	4


	//----- nvinfo : EIATTR_REGCOUNT
	.align		4
        /*0000*/ 	.byte	0x04, 0x2f
        /*0002*/ 	.short	(.L_3 - .L_2)
	.align		4
.L_2:
        /*0004*/ 	.word	index@(triton_poi_fused__native_batch_norm_legit_no_training_relu_7)
        /*0008*/ 	.word	0x00000028


	//----- nvinfo : EIATTR_MIN_STACK_SIZE
	.align		4
.L_3:
        /*000c*/ 	.byte	0x04, 0x12
        /*000e*/ 	.short	(.L_5 - .L_4)
	.align		4
.L_4:
        /*0010*/ 	.word	index@(triton_poi_fused__native_batch_norm_legit_no_training_relu_7)
        /*0014*/ 	.word	0x00000000


	//----- nvinfo : EIATTR_FRAME_SIZE
	.align		4
.L_5:
        /*0018*/ 	.byte	0x04, 0x11
        /*001a*/ 	.short	(.L_7 - .L_6)
	.align		4
.L_6:
        /*001c*/ 	.word	index@(triton_poi_fused__native_batch_norm_legit_no_training_relu_7)
        /*0020*/ 	.word	0x00000000


	//----- nvinfo : EIATTR_MIN_STACK_SIZE
	.align		4
.L_7:
        /*0024*/ 	.byte	0x04, 0x12
        /*0026*/ 	.short	(.L_9 - .L_8)
	.align		4
.L_8:
        /*0028*/ 	.word	index@(triton_poi_fused__native_batch_norm_legit_no_training_relu_7)
        /*002c*/ 	.word	0x00000000
.L_9:


//--------------------- .nv.info.triton_poi_fused__native_batch_norm_legit_no_training_relu_7 --------------------------
	.section	.nv.info.triton_poi_fused__native_batch_norm_legit_no_training_relu_7,"",@"SHT_CUDA_INFO"
	.sectionflags	@""
	.align	4


	//----- nvinfo : EIATTR_CUDA_API_VERSION
	.align		4
        /*0000*/ 	.byte	0x04, 0x37
        /*0002*/ 	.short	(.L_11 - .L_10)
.L_10:
        /*0004*/ 	.word	0x0000007c


	//----- nvinfo : EIATTR_KPARAM_INFO
	.align		4
.L_11:
        /*0008*/ 	.byte	0x04, 0x17
        /*000a*/ 	.short	(.L_13 - .L_12)
.L_12:
        /*000c*/ 	.word	0x00000000
        /*0010*/ 	.short	0x0007
        /*0012*/ 	.short	0x0034
        /*0014*/ 	.byte	0x00, 0xf0, 0x11, 0x00


	//----- nvinfo : EIATTR_KPARAM_INFO
	.align		4
.L_13:
        /*0018*/ 	.byte	0x04, 0x17
        /*001a*/ 	.short	(.L_15 - .L_14)
.L_14:
        /*001c*/ 	.word	0x00000000
        /*0020*/ 	.short	0x0006
        /*0022*/ 	.short	0x0030
        /*0024*/ 	.byte	0x00, 0xf0, 0x11, 0x00


	//----- nvinfo : EIATTR_KPARAM_INFO
	.align		4
.L_15:
        /*0028*/ 	.byte	0x04, 0x17
        /*002a*/ 	.short	(.L_17 - .L_16)
.L_16:
        /*002c*/ 	.word	0x00000000
        /*0030*/ 	.short	0x0005
        /*0032*/ 	.short	0x0028
        /*0034*/ 	.byte	0x00, 0xf4, 0x21, 0x00


	//----- nvinfo : EIATTR_KPARAM_INFO
	.align		4
.L_17:
        /*0038*/ 	.byte	0x04, 0x17
        /*003a*/ 	.short	(.L_19 - .L_18)
.L_18:
        /*003c*/ 	.word	0x00000000
        /*0040*/ 	.short	0x0004
        /*0042*/ 	.short	0x0020
        /*0044*/ 	.byte	0x00, 0xf4, 0x21, 0x00


	//----- nvinfo : EIATTR_KPARAM_INFO
	.align		4
.L_19:
        /*0048*/ 	.byte	0x04, 0x17
        /*004a*/ 	.short	(.L_21 - .L_20)
.L_20:
        /*004c*/ 	.word	0x00000000
        /*0050*/ 	.short	0x0003
        /*0052*/ 	.short	0x0018
        /*0054*/ 	.byte	0x00, 0xf4, 0x21, 0x00


	//----- nvinfo : EIATTR_KPARAM_INFO
	.align		4
.L_21:
        /*0058*/ 	.byte	0x04, 0x17
        /*005a*/ 	.short	(.L_23 - .L_22)
.L_22:
        /*005c*/ 	.word	0x00000000
        /*0060*/ 	.short	0x0002
        /*0062*/ 	.short	0x0010
        /*0064*/ 	.byte	0x00, 0xf4, 0x21, 0x00


	//----- nvinfo : EIATTR_KPARAM_INFO
	.align		4
.L_23:
        /*0068*/ 	.byte	0x04, 0x17
        /*006a*/ 	.short	(.L_25 - .L_24)
.L_24:
        /*006c*/ 	.word	0x00000000
        /*0070*/ 	.short	0x0001
        /*0072*/ 	.short	0x0008
        /*0074*/ 	.byte	0x00, 0xf4, 0x21, 0x00


	//----- nvinfo : EIATTR_KPARAM_INFO
	.align		4
.L_25:
        /*0078*/ 	.byte	0x04, 0x17
        /*007a*/ 	.short	(.L_27 - .L_26)
.L_26:
        /*007c*/ 	.word	0x00000000
        /*0080*/ 	.short	0x0000
        /*0082*/ 	.short	0x0000
        /*0084*/ 	.byte	0x00, 0xf4, 0x21, 0x00


	//----- nvinfo : EIATTR_SPARSE_MMA_MASK
	.align		4
.L_27:
        /*0088*/ 	.byte	0x03, 0x50
        /*008a*/ 	.short	0x0000


	//----- nvinfo : EIATTR_MAXREG_COUNT
	.align		4
        /*008c*/ 	.byte	0x03, 0x1b
        /*008e*/ 	.short	0x00ff


	//----- nvinfo : EIATTR_EXIT_INSTR_OFFSETS
	.align		4
        /*0090*/ 	.byte	0x04, 0x1c
        /*0092*/ 	.short	(.L_29 - .L_28)


	//   ....[0]....
.L_28:
        /*0094*/ 	.word	0x00001c30


	//   ....[1]....
        /*0098*/ 	.word	0x00001c70


	//----- nvinfo : EIATTR_REQNTID
	.align		4
.L_29:
        /*009c*/ 	.byte	0x04, 0x10
        /*009e*/ 	.short	(.L_31 - .L_30)
.L_30:
        /*00a0*/ 	.word	0x00000100
        /*00a4*/ 	.word	0x00000001
        /*00a8*/ 	.word	0x00000001


	//----- nvinfo : EIATTR_CBANK_PARAM_SIZE
	.align		4
.L_31:
        /*00ac*/ 	.byte	0x03, 0x19
        /*00ae*/ 	.short	0x0038


	//----- nvinfo : EIATTR_PARAM_CBANK
	.align		4
        /*00b0*/ 	.byte	0x04, 0x0a
        /*00b2*/ 	.short	(.L_33 - .L_32)
	.align		4
.L_32:
        /*00b4*/ 	.word	index@(.nv.constant0.triton_poi_fused__native_batch_norm_legit_no_training_relu_7)
        /*00b8*/ 	.short	0x0210
        /*00ba*/ 	.short	0x0038


	//----- nvinfo : EIATTR_SW_WAR
	.align		4
.L_33:
        /*00bc*/ 	.byte	0x04, 0x36
        /*00be*/ 	.short	(.L_35 - .L_34)
.L_34:
        /*00c0*/ 	.word	0x00000008
.L_35:


//--------------------- .nv.callgraph             --------------------------
	.section	.nv.callgraph,"",@"SHT_CUDA_CALLGRAPH"
	.align	4
	.sectionentsize	8
	.align		4
        /*0000*/ 	.word	0x00000000
	.align		4
        /*0004*/ 	.word	0xffffffff
	.align		4
        /*0008*/ 	.word	0x00000000
	.align		4
        /*000c*/ 	.word	0xfffffffe
	.align		4
        /*0010*/ 	.word	0x00000000
	.align		4
        /*0014*/ 	.word	0xfffffffd
	.align		4
        /*0018*/ 	.word	0x00000000
	.align		4
        /*001c*/ 	.word	0xfffffffc


//--------------------- .nv.constant4             --------------------------
	.section	.nv.constant4,"a",@progbits
	.align	8
	.align		8
.nv.constant4:
        /*0000*/ 	.dword	_$_str
	.align		8
        /*0008*/ 	.dword	_$_str_$_2


//--------------------- .text.triton_poi_fused__native_batch_norm_legit_no_training_relu_7 --------------------------
	.section	.text.triton_poi_fused__native_batch_norm_legit_no_training_relu_7,"ax",@progbits
	.sectionflags	@"SHF_BARRIERS=1"
	.align	128
        .global         triton_poi_fused__native_batch_norm_legit_no_training_relu_7
        .type           triton_poi_fused__native_batch_norm_legit_no_training_relu_7,@function
        .size           triton_poi_fused__native_batch_norm_legit_no_training_relu_7,(.L_x_1 - triton_poi_fused__native_batch_norm_legit_no_training_relu_7)
        .other          triton_poi_fused__native_batch_norm_legit_no_training_relu_7,@"STO_CUDA_ENTRY STV_DEFAULT"
triton_poi_fused__native_batch_norm_legit_no_training_relu_7:
.text.triton_poi_fused__native_batch_norm_legit_no_training_relu_7:
[----:B------:R-:W0:Y:S01]  /*0000*/  LDC R1, c[0x0][0x28] ;  /* 0x00000a00ff017b82 */ /* 0x000e220000000800 */
[----:B------:R-:W1:Y:S07]  /*0010*/  S2R R35, SR_TID.X ;  /* 0x0000000000237919 */ /* 0x000e6e0000002100 */
[----:B------:R-:W2:Y:S01]  /*0020*/  S2UR UR4, SR_CTAID.Y ;  /* 0x00000000000479c3 */ /* 0x000ea20000002600 */
[----:B------:R-:W-:Y:S01]  /*0030*/  ULDC.64 UR22, c[0x0][0x208] ;  /* 0x0000820000167ab9 */ /* 0x000fe20000000a00 */
[----:B------:R-:W3:Y:S06]  /*0040*/  S2R R0, SR_CTAID.X ;  /* 0x0000000000007919 */ /* 0x000eec0000002500 */
[----:B------:R-:W4:Y:S08]  /*0050*/  LDC.64 R36, c[0x0][0x210] ;  /* 0x00008400ff247b82 */ /* 0x000f300000000a00 */
[----:B------:R-:W5:Y:S01]  /*0060*/  LDC.64 R22, c[0x0][0x218] ;  /* 0x00008600ff167b82 */ /* 0x000f620000000a00 */
[----:B--2---:R-:W-:-:S06]  /*0070*/  USHF.L.U32 UR4, UR4, 0x4, URZ ;  /* 0x0000000404047899 */ /* 0x004fcc000800063f */
[----:B------:R-:W-:Y:S02]  /*0080*/  MOV R3, UR4 ;  /* 0x0000000400037c02 */ /* 0x000fe40008000f00 */
[----:B-1----:R-:W-:-:S04]  /*0090*/  SHF.L.U32 R2, R35, 0x2, RZ ;  /* 0x0000000223027819 */ /* 0x002fc800000006ff */
[----:B------:R-:W-:Y:S02]  /*00a0*/  LOP3.LUT R2, R3, 0xc, R2, 0xf8, !PT ;  /* 0x0000000c03027812 */ /* 0x000fe400078ef802 */
[----:B------:R-:W-:Y:S02]  /*00b0*/  SHF.R.U32.HI R3, RZ, 0x2, R35 ;  /* 0x00000002ff037819 */ /* 0x000fe40000011623 */
[C---:B------:R-:W-:Y:S01]  /*00c0*/  ISETP.GE.AND P4, PT, R2.reuse, 0x600, PT ;  /* 0x000006000200780c */ /* 0x040fe20003f86270 */
[----:B------:R-:W-:Y:S01]  /*00d0*/  IMAD.HI R4, R2, 0x2aaaaaab, RZ ;  /* 0x2aaaaaab02047827 */ /* 0x000fe200078e02ff */
[----:B------:R-:W-:-:S04]  /*00e0*/  SGXT.U32 R3, R3, 0x6 ;  /* 0x000000060303781a */ /* 0x000fc80000000000 */
[----:B------:R-:W-:Y:S02]  /*00f0*/  SHF.R.U32.HI R5, RZ, 0x1f, R4 ;  /* 0x0000001fff057819 */ /* 0x000fe40000011604 */
[----:B---3--:R-:W-:Y:S02]  /*0100*/  PRMT R3, R3, 0x6540, R0 ;  /* 0x0000654003037816 */ /* 0x008fe40000000000 */
[----:B------:R-:W-:Y:S02]  /*0110*/  LEA.HI.SX32 R5, R4, R5, 0x1a ;  /* 0x0000000504057211 */ /* 0x000fe400078fd2ff */
[C---:B------:R-:W-:Y:S02]  /*0120*/  LOP3.LUT R4, R3.reuse, 0x40, RZ, 0xfc, !PT ;  /* 0x0000004003047812 */ /* 0x040fe400078efcff */
[----:B------:R-:W-:Y:S01]  /*0130*/  LOP3.LUT R6, R3, 0x80, RZ, 0xfc, !PT ;  /* 0x0000008003067812 */ /* 0x000fe200078efcff */
[----:B------:R-:W-:Y:S01]  /*0140*/  IMAD R33, R5, -0x180, R2 ;  /* 0xfffffe8005217824 */ /* 0x000fe200078e0202 */
[----:B------:R-:W-:-:S02]  /*0150*/  LOP3.LUT R7, R3, 0xc0, RZ, 0xfc, !PT ;  /* 0x000000c003077812 */ /* 0x000fc400078efcff */
[----:B------:R-:W-:Y:S01]  /*0160*/  ISETP.LT.AND P0, PT, R3, 0x3c1, !P4 ;  /* 0x000003c10300780c */ /* 0x000fe20006701270 */
[----:B------:R-:W-:Y:S01]  /*0170*/  IMAD R2, R5, 0x5a180, R33 ;  /* 0x0005a18005027824 */ /* 0x000fe200078e0221 */
[----:B------:R-:W-:Y:S02]  /*0180*/  ISETP.LT.AND P3, PT, R7, 0x3c1, !P4 ;  /* 0x000003c10700780c */ /* 0x000fe40006761270 */
[----:B------:R-:W-:Y:S02]  /*0190*/  CS2R R20, SRZ ;  /* 0x0000000000147805 */ /* 0x000fe4000001ff00 */
[----:B------:R-:W-:Y:S01]  /*01a0*/  ISETP.LT.AND P1, PT, R4, 0x3c1, !P4 ;  /* 0x000003c10400780c */ /* 0x000fe20006721270 */
[----:B------:R-:W-:Y:S01]  /*01b0*/  IMAD R3, R3, 0x180, R2 ;  /* 0x0000018003037824 */ /* 0x000fe200078e0202 */
[----:B------:R-:W-:Y:S01]  /*01c0*/  ISETP.LT.AND P2, PT, R6, 0x3c1, !P4 ;  /* 0x000003c10600780c */ /* 0x000fe20006741270 */
[----:B-----5:R-:W-:Y:S01]  /*01d0*/  IMAD.WIDE R24, R33, 0x4, R22 ;  /* 0x0000000421187825 */ /* 0x020fe200078e0216 */
[----:B------:R-:W-:-:S02]  /*01e0*/  CS2R R4, SRZ ;  /* 0x0000000000047805 */ /* 0x000fc4000001ff00 */
[----:B------:R-:W-:Y:S01]  /*01f0*/  IADD3 R27, R3, 0xc000, RZ ;  /* 0x0000c000031b7810 */ /* 0x000fe20007ffe0ff */
[C---:B------:R-:W-:Y:S01]  /*0200*/  VIADD R9, R3.reuse, 0x6000 ;  /* 0x0000600003097836 */ /* 0x040fe20000000000 */
[----:B------:R-:W-:Y:S01]  /*0210*/  IADD3 R13, R3, 0x12000, RZ ;  /* 0x00012000030d7810 */ /* 0x000fe20007ffe0ff */
[--C-:B----4-:R-:W-:Y:S01]  /*0220*/  IMAD.WIDE R10, R3, 0x4, R36.reuse ;  /* 0x00000004030a7825 */ /* 0x110fe200078e0224 */
[----:B------:R-:W-:Y:S02]  /*0230*/  CS2R R22, SRZ ;  /* 0x0000000000167805 */ /* 0x000fe4000001ff00 */
[----:B------:R-:W-:Y:S01]  /*0240*/  CS2R R6, SRZ ;  /* 0x0000000000067805 */ /* 0x000fe2000001ff00 */
[----:B------:R-:W-:-:S04]  /*0250*/  IMAD.WIDE R2, R9, 0x4, R36 ;  /* 0x0000000409027825 */ /* 0x000fc800078e0224 */
[--C-:B------:R-:W-:Y:S01]  /*0260*/  IMAD.WIDE R26, R27, 0x4, R36.reuse ;  /* 0x000000041b1a7825 */ /* 0x100fe200078e0224 */
[----:B------:R-:W2:Y:S03]  /*0270*/  @P0 LDG.E.EL.128 R4, desc[UR22][R10.64] ;  /* 0x000000160a040981 */ /* 0x000ea6000c2e1d00 */
[----:B------:R-:W-:-:S05]  /*0280*/  IMAD.WIDE R36, R13, 0x4, R36 ;  /* 0x000000040d247825 */ /* 0x000fca00078e0224 */
[----:B------:R1:W3:Y:S02]  /*0290*/  @P3 LDG.E.EL.128 R20, desc[UR22][R36.64] ;  /* 0x0000001624143981 */ /* 0x0002e4000c2e1d00 */
[----:B-1----:R-:W1:Y:S01]  /*02a0*/  LDC.64 R36, c[0x0][0x220] ;  /* 0x00008800ff247b82 */ /* 0x002e620000000a00 */
[----:B------:R-:W-:Y:S02]  /*02b0*/  CS2R R12, SRZ ;  /* 0x00000000000c7805 */ /* 0x000fe4000001ff00 */
[----:B------:R-:W-:Y:S02]  /*02c0*/  CS2R R14, SRZ ;  /* 0x00000000000e7805 */ /* 0x000fe4000001ff00 */
[----:B------:R-:W-:Y:S02]  /*02d0*/  CS2R R16, SRZ ;  /* 0x0000000000107805 */ /* 0x000fe4000001ff00 */
[----:B------:R-:W-:Y:S02]  /*02e0*/  CS2R R18, SRZ ;  /* 0x0000000000127805 */ /* 0x000fe4000001ff00 */
[----:B------:R-:W-:-:S02]  /*02f0*/  CS2R R8, SRZ ;  /* 0x0000000000087805 */ /* 0x000fc4000001ff00 */
[----:B------:R-:W-:Y:S02]  /*0300*/  CS2R R10, SRZ ;  /* 0x00000000000a7805 */ /* 0x000fe4000001ff00 */
[----:B------:R-:W-:Y:S02]  /*0310*/  CS2R R28, SRZ ;  /* 0x00000000001c7805 */ /* 0x000fe4000001ff00 */
[----:B------:R-:W-:Y:S01]  /*0320*/  CS2R R30, SRZ ;  /* 0x00000000001e7805 */ /* 0x000fe2000001ff00 */
[----:B------:R4:W5:Y:S04]  /*0330*/  @P1 LDG.E.EL.128 R12, desc[UR22][R2.64] ;  /* 0x00000016020c1981 */ /* 0x000968000c2e1d00 */
[----:B------:R-:W2:Y:S04]  /*0340*/  @!P4 LDG.E.EL.128 R8, desc[UR22][R24.64] ;  /* 0x000000161808c981 */ /* 0x000ea8000c2e1d00 */
[----:B------:R-:W3:Y:S01]  /*0350*/  @P2 LDG.E.EL.128 R16, desc[UR22][R26.64] ;  /* 0x000000161a102981 */ /* 0x000ee2000c2e1d00 */
[----:B----4-:R-:W4:Y:S01]  /*0360*/  LDC.64 R2, c[0x0][0x228] ;  /* 0x00008a00ff027b82 */ /* 0x010f220000000a00 */
[----:B-1----:R-:W-:-:S05]  /*0370*/  IMAD.WIDE R36, R33, 0x4, R36 ;  /* 0x0000000421247825 */ /* 0x002fca00078e0224 */
[----:B------:R4:W3:Y:S02]  /*0380*/  @!P4 LDG.E.EL.128 R28, desc[UR22][R36.64] ;  /* 0x00000016241cc981 */ /* 0x0008e4000c2e1d00 */
[----:B----4-:R-:W-:Y:S02]  /*0390*/  IMAD.WIDE R36, R33, 0x4, R2 ;  /* 0x0000000421247825 */ /* 0x010fe400078e0202 */
[----:B------:R-:W1:Y:S01]  /*03a0*/  LDC.64 R2, c[0x0][0x230] ;  /* 0x00008c00ff027b82 */ /* 0x000e620000000a00 */
[----:B------:R-:W-:Y:S02]  /*03b0*/  PRMT R0, R35, 0x6540, R0 ;  /* 0x0000654023007816 */ /* 0x000fe40000000000 */
[----:B0-----:R-:W-:Y:S02]  /*03c0*/  CS2R R24, SRZ ;  /* 0x0000000000187805 */ /* 0x001fe4000001ff00 */
[----:B------:R-:W-:Y:S02]  /*03d0*/  CS2R R26, SRZ ;  /* 0x00000000001a7805 */ /* 0x000fe4000001ff00 */
[----:B------:R-:W-:-:S04]  /*03e0*/  CS2R R34, SRZ ;  /* 0x0000000000227805 */ /* 0x000fc8000001ff00 */
[----:B------:R-:W4:Y:S01]  /*03f0*/  @!P4 LDG.E.EL.128 R24, desc[UR22][R36.64] ;  /* 0x000000162418c981 */ /* 0x000f22000c2e1d00 */
[----:B-1----:R-:W-:Y:S01]  /*0400*/  IMAD.WIDE R2, R33, 0x4, R2 ;  /* 0x0000000421027825 */ /* 0x002fe200078e0202 */
[----:B------:R-:W-:-:S06]  /*0410*/  CS2R R32, SRZ ;  /* 0x0000000000207805 */ /* 0x000fcc000001ff00 */
[----:B------:R0:W4:Y:S02]  /*0420*/  @!P4 LDG.E.EL.128 R32, desc[UR22][R2.64] ;  /* 0x000000160220c981 */ /* 0x000124000c2e1d00 */
[----:B0-----:R-:W0:Y:S01]  /*0430*/  S2R R3, SR_TID.X ;  /* 0x0000000000037919 */ /* 0x001e220000002100 */
[----:B------:R-:W1:Y:S01]  /*0440*/  S2UR UR9, SR_CgaCtaId ;  /* 0x00000000000979c3 */ /* 0x000e620000008800 */
[----:B------:R-:W-:Y:S01]  /*0450*/  UMOV UR5, 0x400 ;  /* 0x0000040000057882 */ /* 0x000fe20000000000 */
[----:B------:R-:W-:Y:S02]  /*0460*/  UIADD3 UR8, UR4, 0xe, URZ ;  /* 0x0000000e04087890 */ /* 0x000fe4000fffe03f */
[----:B-1----:R-:W-:Y:S01]  /*0470*/  UPRMT UR9, UR9, 0x654, UR5 ;  /* 0x0000065409097896 */ /* 0x002fe20008000005 */
[----:B0-----:R-:W-:-:S04]  /*0480*/  SHF.R.U32.HI R36, RZ, 0x2, R3 ;  /* 0x00000002ff247819 */ /* 0x001fc80000011603 */
[----:B------:R-:W-:Y:S01]  /*0490*/  SGXT.U32 R36, R36, 0x6 ;  /* 0x000000062424781a */ /* 0x000fe20000000000 */
[----:B------:R-:W-:Y:S02]  /*04a0*/  UIMAD.WIDE UR12, UR4, 0x2aaaaaab, URZ ;  /* 0x2aaaaaab040c78a5 */ /* 0x000fe4000f8e023f */
[----:B------:R-:W-:-:S04]  /*04b0*/  UIADD3 UR14, UR4, 0x1, URZ ;  /* 0x00000001040e7890 */ /* 0x000fc8000fffe03f */
[----:B------:R-:W-:Y:S02]  /*04c0*/  UIMAD.WIDE UR10, UR14, 0x2aaaaaab, URZ ;  /* 0x2aaaaaab0e0a78a5 */ /* 0x000fe4000f8e023f */
[----:B------:R-:W-:Y:S02]  /*04d0*/  UIADD3 UR6, UR4, 0xc, URZ ;  /* 0x0000000c04067890 */ /* 0x000fe4000fffe03f */
[----:B------:R-:W-:Y:S01]  /*04e0*/  UIADD3 UR7, UR4, 0xd, URZ ;  /* 0x0000000d04077890 */ /* 0x000fe2000fffe03f */
[C---:B--2---:R-:W-:Y:S01]  /*04f0*/  FADD R4, -R8.reuse, R4 ;  /* 0x0000000408047221 */ /* 0x044fe20000000100 */
[C---:B-----5:R-:W-:Y:S01]  /*0500*/  FADD R12, -R8.reuse, R12 ;  /* 0x0000000c080c7221 */ /* 0x060fe20000000100 */
[C---:B---3--:R-:W-:Y:S01]  /*0510*/  FADD R20, -R8.reuse, R20 ;  /* 0x0000001408147221 */ /* 0x048fe20000000100 */
[----:B------:R-:W-:Y:S01]  /*0520*/  FADD R16, -R8, R16 ;  /* 0x0000001008107221 */ /* 0x000fe20000000100 */
[----:B------:R-:W-:-:S06]  /*0530*/  FADD R8, R28, 0.0010000000474974513054 ;  /* 0x3a83126f1c087421 */ /* 0x000fcc0000000000 */
[----:B------:R-:W0:Y:S01]  /*0540*/  MUFU.SQRT R8, R8 ;  /* 0x0000000800087308 */ /* 0x000e220000002000 */
[----:B------:R-:W-:Y:S01]  /*0550*/  FADD R28, R29, 0.0010000000474974513054 ;  /* 0x3a83126f1d1c7421 */ /* 0x000fe20000000000 */
[----:B------:R-:W-:Y:S01]  /*0560*/  FADD R31, R31, 0.0010000000474974513054 ;  /* 0x3a83126f1f1f7421 */ /* 0x000fe20000000000 */
[----:B------:R-:W-:-:S05]  /*0570*/  FADD R30, R30, 0.0010000000474974513054 ;  /* 0x3a83126f1e1e7421 */ /* 0x000fca0000000000 */
[----:B------:R-:W1:Y:S08]  /*0580*/  MUFU.SQRT R29, R31 ;  /* 0x0000001f001d7308 */ /* 0x000e700000002000 */
[----:B------:R-:W2:Y:S01]  /*0590*/  MUFU.SQRT R28, R28 ;  /* 0x0000001c001c7308 */ /* 0x000ea20000002000 */
[C---:B0-----:R-:W-:Y:S02]  /*05a0*/  FSETP.GT.AND P4, PT, R8.reuse, 8.50705917302346158658e+37, PT ;  /* 0x7e8000000800780b */ /* 0x041fe40003f84000 */
[----:B------:R-:W-:-:S05]  /*05b0*/  FSETP.GEU.AND P5, PT, R8, 1.175494350822287508e-38, PT ;  /* 0x008000000800780b */ /* 0x000fca0003fae000 */
[----:B------:R-:W0:Y:S01]  /*05c0*/  MUFU.SQRT R2, R30 ;  /* 0x0000001e00027308 */ /* 0x000e220000002000 */
[C---:B------:R-:W-:Y:S01]  /*05d0*/  FADD R6, -R10.reuse, R6 ;  /* 0x000000060a067221 */ /* 0x040fe20000000100 */
[C---:B------:R-:W-:Y:S01]  /*05e0*/  FADD R14, -R10.reuse, R14 ;  /* 0x0000000e0a0e7221 */ /* 0x040fe20000000100 */
[C---:B------:R-:W-:Y:S01]  /*05f0*/  FADD R18, -R10.reuse, R18 ;  /* 0x000000120a127221 */ /* 0x040fe20000000100 */
[----:B------:R-:W-:Y:S01]  /*0600*/  FADD R22, -R10, R22 ;  /* 0x000000160a167221 */ /* 0x000fe20000000100 */
[----:B------:R-:W-:Y:S02]  /*0610*/  IMAD.MOV.U32 R10, RZ, RZ, 0x3e800000 ;  /* 0x3e800000ff0a7424 */ /* 0x000fe400078e00ff */
[C---:B------:R-:W-:Y:S01]  /*0620*/  FADD R5, -R9.reuse, R5 ;  /* 0x0000000509057221 */ /* 0x040fe20000000100 */
[C---:B------:R-:W-:Y:S01]  /*0630*/  FADD R13, -R9.reuse, R13 ;  /* 0x0000000d090d7221 */ /* 0x040fe20000000100 */
[C---:B------:R-:W-:Y:S01]  /*0640*/  FADD R17, -R9.reuse, R17 ;  /* 0x0000001109117221 */ /* 0x040fe20000000100 */
[----:B------:R-:W-:Y:S01]  /*0650*/  FADD R21, -R9, R21 ;  /* 0x0000001509157221 */ /* 0x000fe20000000100 */
[----:B-1----:R-:W-:Y:S01]  /*0660*/  FSETP.GT.AND P3, PT, R29, 8.50705917302346158658e+37, PT ;  /* 0x7e8000001d00780b */ /* 0x002fe20003f64000 */
[----:B------:R-:W-:Y:S01]  /*0670*/  @P4 FMUL R8, R8, 0.25 ;  /* 0x3e80000008084820 */ /* 0x000fe20000400000 */
[----:B------:R-:W-:-:S02]  /*0680*/  FSEL R9, R10, 1, P4 ;  /* 0x3f8000000a097808 */ /* 0x000fc40002000000 */
[----:B--2---:R-:W-:Y:S02]  /*0690*/  FSETP.GT.AND P1, PT, R28, 8.50705917302346158658e+37, PT ;  /* 0x7e8000001c00780b */ /* 0x004fe40003f24000 */
[----:B0-----:R-:W-:Y:S02]  /*06a0*/  FSETP.GT.AND P4, PT, R2, 8.50705917302346158658e+37, PT ;  /* 0x7e8000000200780b */ /* 0x001fe40003f84000 */
[----:B------:R-:W-:Y:S01]  /*06b0*/  FSETP.GEU.AND P2, PT, R29, 1.175494350822287508e-38, PT ;  /* 0x008000001d00780b */ /* 0x000fe20003f4e000 */
[----:B------:R-:W-:Y:S01]  /*06c0*/  @!P5 FMUL R8, R8, 16777216 ;  /* 0x4b8000000808d820 */ /* 0x000fe20000400000 */
[----:B------:R-:W-:Y:S01]  /*06d0*/  FSETP.GEU.AND P0, PT, R28, 1.175494350822287508e-38, PT ;  /* 0x008000001c00780b */ /* 0x000fe20003f0e000 */
[----:B------:R-:W-:Y:S01]  /*06e0*/  @!P5 FMUL R9, R9, 16777216 ;  /* 0x4b8000000909d820 */ /* 0x000fe20000400000 */
[----:B------:R-:W-:Y:S01]  /*06f0*/  FSETP.GEU.AND P5, PT, R2, 1.175494350822287508e-38, PT ;  /* 0x008000000200780b */ /* 0x000fe20003fae000 */
[----:B------:R-:W-:Y:S02]  /*0700*/  @P3 FMUL R29, R29, 0.25 ;  /* 0x3e8000001d1d3820 */ /* 0x000fe40000400000 */
[----:B------:R-:W0:Y:S02]  /*0710*/  MUFU.RCP R8, R8 ;  /* 0x0000000800087308 */ /* 0x000e240000001000 */
[----:B------:R-:W-:-:S02]  /*0720*/  @P1 FMUL R28, R28, 0.25 ;  /* 0x3e8000001c1c1820 */ /* 0x000fc40000400000 */
[----:B------:R-:W-:Y:S02]  /*0730*/  @P4 FMUL R2, R2, 0.25 ;  /* 0x3e80000002024820 */ /* 0x000fe40000400000 */
[----:B------:R-:W-:Y:S02]  /*0740*/  @!P2 FMUL R29, R29, 16777216 ;  /* 0x4b8000001d1da820 */ /* 0x000fe40000400000 */
[----:B------:R-:W-:Y:S02]  /*0750*/  @!P0 FMUL R28, R28, 16777216 ;  /* 0x4b8000001c1c8820 */ /* 0x000fe40000400000 */
[----:B------:R-:W-:Y:S02]  /*0760*/  @!P5 FMUL R2, R2, 16777216 ;  /* 0x4b8000000202d820 */ /* 0x000fe40000400000 */
[----:B------:R-:W1:Y:S01]  /*0770*/  MUFU.RCP R29, R29 ;  /* 0x0000001d001d7308 */ /* 0x000e620000001000 */
[----:B------:R-:W-:Y:S01]  /*0780*/  FADD R7, -R11, R7 ;  /* 0x000000070b077221 */ /* 0x000fe20000000100 */
[----:B0-----:R-:W-:Y:S01]  /*0790*/  FMUL R9, R8, R9 ;  /* 0x0000000908097220 */ /* 0x001fe20000400000 */
[----:B------:R-:W-:-:S05]  /*07a0*/  FSEL R8, R10, 1, P3 ;  /* 0x3f8000000a087808 */ /* 0x000fca0001800000 */
[----:B------:R-:W0:Y:S01]  /*07b0*/  MUFU.RCP R28, R28 ;  /* 0x0000001c001c7308 */ /* 0x000e220000001000 */
[C---:B------:R-:W-:Y:S01]  /*07c0*/  FADD R15, -R11.reuse, R15 ;  /* 0x0000000f0b0f7221 */ /* 0x040fe20000000100 */
[C---:B------:R-:W-:Y:S01]  /*07d0*/  FADD R19, -R11.reuse, R19 ;  /* 0x000000130b137221 */ /* 0x040fe20000000100 */
[----:B------:R-:W-:-:S05]  /*07e0*/  FADD R23, -R11, R23 ;  /* 0x000000170b177221 */ /* 0x000fca0000000100 */
[----:B------:R-:W2:Y:S01]  /*07f0*/  MUFU.RCP R2, R2 ;  /* 0x0000000200027308 */ /* 0x000ea20000001000 */
[C---:B------:R-:W-:Y:S02]  /*0800*/  FSEL R11, R10.reuse, 1, P1 ;  /* 0x3f8000000a0b7808 */ /* 0x040fe40000800000 */
[----:B------:R-:W-:Y:S01]  /*0810*/  FSEL R31, R10, 1, P4 ;  /* 0x3f8000000a1f7808 */ /* 0x000fe20002000000 */
[----:B------:R-:W-:Y:S02]  /*0820*/  @!P2 FMUL R8, R8, 16777216 ;  /* 0x4b8000000808a820 */ /* 0x000fe40000400000 */
[----:B------:R-:W-:Y:S02]  /*0830*/  @!P0 FMUL R11, R11, 16777216 ;  /* 0x4b8000000b0b8820 */ /* 0x000fe40000400000 */
[----:B------:R-:W-:Y:S01]  /*0840*/  @!P5 FMUL R31, R31, 16777216 ;  /* 0x4b8000001f1fd820 */ /* 0x000fe20000400000 */
[----:B-1----:R-:W-:Y:S01]  /*0850*/  FMUL R30, R29, R8 ;  /* 0x000000081d1e7220 */ /* 0x002fe20000400000 */
[----:B0-----:R-:W-:-:S03]  /*0860*/  FMUL R8, R28, R11 ;  /* 0x0000000b1c087220 */ /* 0x001fc60000400000 */
[C---:B------:R-:W-:Y:S01]  /*0870*/  FMUL R10, R30.reuse, R23 ;  /* 0x000000171e0a7220 */ /* 0x040fe20000400000 */
[----:B------:R-:W-:Y:S01]  /*0880*/  FMUL R28, R30, R15 ;  /* 0x0000000f1e1c7220 */ /* 0x000fe20000400000 */
[----:B--2---:R-:W-:Y:S01]  /*0890*/  FMUL R11, R2, R31 ;  /* 0x0000001f020b7220 */ /* 0x004fe20000400000 */
[C---:B------:R-:W-:Y:S01]  /*08a0*/  FMUL R2, R30.reuse, R19 ;  /* 0x000000131e027220 */ /* 0x040fe20000400000 */
[----:B------:R-:W-:Y:S01]  /*08b0*/  FMUL R30, R30, R7 ;  /* 0x000000071e1e7220 */ /* 0x000fe20000400000 */
[----:B------:R-:W-:-:S04]  /*08c0*/  SHF.L.U32 R7, R3, 0xa, RZ ;  /* 0x0000000a03077819 */ /* 0x000fc800000006ff */
[----:B------:R-:W-:-:S04]  /*08d0*/  LOP3.LUT R15, R7, 0xc00, RZ, 0xc0, !PT ;  /* 0x00000c00070f7812 */ /* 0x000fc800078ec0ff */
[C---:B------:R-:W-:Y:S02]  /*08e0*/  LOP3.LUT R19, R15.reuse, 0x100, RZ, 0xfc, !PT ;  /* 0x000001000f137812 */ /* 0x040fe400078efcff */
[C---:B------:R-:W-:Y:S02]  /*08f0*/  LOP3.LUT R23, R15.reuse, 0x200, RZ, 0xfc, !PT ;  /* 0x000002000f177812 */ /* 0x040fe400078efcff */
[C---:B------:R-:W-:Y:S02]  /*0900*/  LOP3.LUT R29, R15.reuse, 0x300, RZ, 0xfc, !PT ;  /* 0x000003000f1d7812 */ /* 0x040fe400078efcff */
[C---:B------:R-:W-:Y:S02]  /*0910*/  LOP3.LUT R7, R15.reuse, R36, RZ, 0xfc, !PT ;  /* 0x000000240f077212 */ /* 0x040fe400078efcff */
[----:B------:R-:W-:Y:S02]  /*0920*/  LEA.HI R36, R15, UR9, RZ, 0x1a ;  /* 0x000000090f247c11 */ /* 0x000fe4000f8fd0ff */
[----:B------:R-:W-:-:S02]  /*0930*/  LEA.HI R19, R19, UR9, RZ, 0x1a ;  /* 0x0000000913137c11 */ /* 0x000fc4000f8fd0ff */
[----:B------:R-:W-:Y:S02]  /*0940*/  LEA.HI R15, R23, UR9, RZ, 0x1a ;  /* 0x00000009170f7c11 */ /* 0x000fe4000f8fd0ff */
[----:B------:R-:W-:Y:S01]  /*0950*/  LEA.HI R29, R29, UR9, RZ, 0x1a ;  /* 0x000000091d1d7c11 */ /* 0x000fe2000f8fd0ff */
[C---:B------:R-:W-:Y:S01]  /*0960*/  IMAD R19, R7.reuse, 0x4, R19 ;  /* 0x0000000407137824 */ /* 0x040fe200078e0213 */
[C---:B------:R-:W-:Y:S02]  /*0970*/  LEA R23, R7.reuse, R36, 0x2 ;  /* 0x0000002407177211 */ /* 0x040fe400078e10ff */
[----:B------:R-:W-:Y:S01]  /*0980*/  LEA R15, R7, R15, 0x2 ;  /* 0x0000000f070f7211 */ /* 0x000fe200078e10ff */
[----:B------:R-:W-:Y:S01]  /*0990*/  FMUL R31, R11, R18 ;  /* 0x000000120b1f7220 */ /* 0x000fe20000400000 */
[----:B------:R-:W-:Y:S01]  /*09a0*/  LEA R7, R7, R29, 0x2 ;  /* 0x0000001d07077211 */ /* 0x000fe200078e10ff */
[C---:B------:R-:W-:Y:S01]  /*09b0*/  FMUL R29, R11.reuse, R22 ;  /* 0x000000160b1d7220 */ /* 0x040fe20000400000 */
[C---:B------:R-:W-:Y:S01]  /*09c0*/  FMUL R37, R11.reuse, R14 ;  /* 0x0000000e0b257220 */ /* 0x040fe20000400000 */
[----:B------:R-:W-:Y:S01]  /*09d0*/  FMUL R11, R11, R6 ;  /* 0x000000060b0b7220 */ /* 0x000fe20000400000 */
[C---:B------:R-:W-:Y:S01]  /*09e0*/  FMUL R20, R9.reuse, R20 ;  /* 0x0000001409147220 */ /* 0x040fe20000400000 */
[C---:B------:R-:W-:Y:S01]  /*09f0*/  FMUL R16, R9.reuse, R16 ;  /* 0x0000001009107220 */ /* 0x040fe20000400000 */
[C---:B------:R-:W-:Y:S01]  /*0a00*/  FMUL R6, R9.reuse, R12 ;  /* 0x0000000c09067220 */ /* 0x040fe20000400000 */
[----:B------:R-:W-:Y:S01]  /*0a10*/  FMUL R9, R9, R4 ;  /* 0x0000000409097220 */ /* 0x000fe20000400000 */
[----:B------:R-:W-:Y:S01]  /*0a20*/  IMAD.U32 R12, RZ, RZ, UR4 ;  /* 0x00000004ff0c7e24 */ /* 0x000fe2000f8e00ff */
[----:B------:R-:W-:-:S02]  /*0a30*/  ISETP.GE.AND P0, PT, R0, 0x3c1, PT ;  /* 0x000003c10000780c */ /* 0x000fc40003f06270 */
[----:B------:R-:W-:Y:S01]  /*0a40*/  MOV R4, UR8 ;  /* 0x0000000800047c02 */ /* 0x000fe20008000f00 */
[----:B------:R-:W-:Y:S01]  /*0a50*/  FMUL R14, R8, R13 ;  /* 0x0000000d080e7220 */ /* 0x000fe20000400000 */
[----:B------:R-:W-:Y:S01]  /*0a60*/  ISETP.LT.AND P5, PT, R12, 0x600, !P0 ;  /* 0x000006000c00780c */ /* 0x000fe200047a1270 */
[----:B------:R-:W-:Y:S01]  /*0a70*/  FMUL R12, R8, R17 ;  /* 0x00000011080c7220 */ /* 0x000fe20000400000 */
[----:B------:R-:W-:Y:S01]  /*0a80*/  ISETP.LT.AND P1, PT, R4, 0x600, !P0 ;  /* 0x000006000400780c */ /* 0x000fe20004721270 */
[C---:B------:R-:W-:Y:S01]  /*0a90*/  FMUL R4, R8.reuse, R21 ;  /* 0x0000001508047220 */ /* 0x040fe20000400000 */
[----:B------:R-:W-:-:S04]  /*0aa0*/  FMUL R8, R8, R5 ;  /* 0x0000000508087220 */ /* 0x000fc80000400000 */
[----:B----4-:R-:W-:Y:S01]  /*0ab0*/  FFMA R8, R8, R25, R33 ;  /* 0x0000001908087223 */ /* 0x010fe20000000021 */
[----:B------:R-:W-:Y:S01]  /*0ac0*/  FFMA R5, R9, R24, R32 ;  /* 0x0000001809057223 */ /* 0x000fe20000000020 */
[----:B------:R-:W-:Y:S01]  /*0ad0*/  FFMA R11, R11, R26, R34 ;  /* 0x0000001a0b0b7223 */ /* 0x000fe20000000022 */
[----:B------:R-:W-:Y:S02]  /*0ae0*/  FFMA R30, R30, R27, R35 ;  /* 0x0000001b1e1e7223 */ /* 0x000fe40000000023 */
[----:B------:R-:W-:Y:S01]  /*0af0*/  FSETP.GEU.AND P2, PT, R8, RZ, PT ;  /* 0x000000ff0800720b */ /* 0x000fe20003f4e000 */
[----:B------:R-:W-:Y:S01]  /*0b00*/  FFMA R6, R6, R24, R32 ;  /* 0x0000001806067223 */ /* 0x000fe20000000020 */
[----:B------:R-:W-:Y:S01]  /*0b10*/  FSETP.GEU.AND P4, PT, R5, RZ, PT ;  /* 0x000000ff0500720b */ /* 0x000fe20003f8e000 */
[----:B------:R-:W-:Y:S01]  /*0b20*/  FFMA R37, R37, R26, R34 ;  /* 0x0000001a25257223 */ /* 0x000fe20000000022 */
[----:B------:R-:W-:Y:S02]  /*0b30*/  FSETP.GEU.AND P3, PT, R11, RZ, PT ;  /* 0x000000ff0b00720b */ /* 0x000fe40003f6e000 */
[----:B------:R-:W-:-:S02]  /*0b40*/  FSEL R8, R8, RZ, P2 ;  /* 0x000000ff08087208 */ /* 0x000fc40001000000 */
[----:B------:R-:W-:Y:S01]  /*0b50*/  FSETP.GEU.AND P2, PT, R30, RZ, PT ;  /* 0x000000ff1e00720b */ /* 0x000fe20003f4e000 */
[----:B------:R-:W-:Y:S01]  /*0b60*/  FFMA R9, R14, R25, R33 ;  /* 0x000000190e097223 */ /* 0x000fe20000000021 */
[----:B------:R-:W-:Y:S01]  /*0b70*/  FSEL R14, R5, RZ, P4 ;  /* 0x000000ff050e7208 */ /* 0x000fe20002000000 */
[----:B------:R-:W-:Y:S01]  /*0b80*/  FFMA R28, R28, R27, R35 ;  /* 0x0000001b1c1c7223 */ /* 0x000fe20000000023 */
[----:B------:R-:W-:Y:S01]  /*0b90*/  FSEL R18, R11, RZ, P3 ;  /* 0x000000ff0b127208 */ /* 0x000fe20001800000 */
[-CC-:B------:R-:W-:Y:S01]  /*0ba0*/  FFMA R16, R16, R24.reuse, R32.reuse ;  /* 0x0000001810107223 */ /* 0x180fe20000000020 */
[----:B------:R-:W-:Y:S02]  /*0bb0*/  FSETP.GEU.AND P3, PT, R6, RZ, PT ;  /* 0x000000ff0600720b */ /* 0x000fe40003f6e000 */
[----:B------:R-:W-:Y:S02]  /*0bc0*/  FSEL R30, R30, RZ, P2 ;  /* 0x000000ff1e1e7208 */ /* 0x000fe40001000000 */
[C---:B------:R-:W-:Y:S01]  /*0bd0*/  FSETP.GEU.AND P2, PT, R37.reuse, RZ, PT ;  /* 0x000000ff2500720b */ /* 0x040fe20003f4e000 */
[----:B------:R0:W-:Y:S01]  /*0be0*/  STS [R23], R14 ;  /* 0x0000000e17007388 */ /* 0x0001e20000000800 */
[----:B------:R-:W-:Y:S01]  /*0bf0*/  FSEL R6, R6, RZ, P3 ;  /* 0x000000ff06067208 */ /* 0x000fe20001800000 */
[----:B------:R-:W-:Y:S01]  /*0c00*/  FFMA R12, R12, R25, R33 ;  /* 0x000000190c0c7223 */ /* 0x000fe20000000021 */
[----:B------:R-:W-:Y:S01]  /*0c10*/  FSETP.GEU.AND P3, PT, R28, RZ, PT ;  /* 0x000000ff1c00720b */ /* 0x000fe20003f6e000 */
[----:B------:R-:W-:Y:S01]  /*0c20*/  FFMA R2, R2, R27, R35 ;  /* 0x0000001b02027223 */ /* 0x000fe20000000023 */
[----:B------:R-:W-:Y:S01]  /*0c30*/  FFMA R20, R20, R24, R32 ;  /* 0x0000001814147223 */ /* 0x000fe20000000020 */
[----:B0-----:R-:W-:-:S02]  /*0c40*/  FSEL R14, R37, RZ, P2 ;  /* 0x000000ff250e7208 */ /* 0x001fc40001000000 */
[----:B------:R-:W-:Y:S02]  /*0c50*/  FSETP.GEU.AND P2, PT, R16, RZ, PT ;  /* 0x000000ff1000720b */ /* 0x000fe40003f4e000 */
[----:B------:R-:W-:Y:S01]  /*0c60*/  FSEL R28, R28, RZ, P3 ;  /* 0x000000ff1c1c7208 */ /* 0x000fe20001800000 */
[----:B------:R-:W-:Y:S01]  /*0c70*/  FFMA R4, R4, R25, R33 ;  /* 0x0000001904047223 */ /* 0x000fe20000000021 */
[----:B------:R-:W-:Y:S01]  /*0c80*/  FSETP.GEU.AND P3, PT, R12, RZ, PT ;  /* 0x000000ff0c00720b */ /* 0x000fe20003f6e000 */
[-CC-:B------:R-:W-:Y:S01]  /*0c90*/  FFMA R31, R31, R26.reuse, R34.reuse ;  /* 0x0000001a1f1f7223 */ /* 0x180fe20000000022 */
[----:B------:R-:W-:Y:S02]  /*0ca0*/  FSEL R16, R16, RZ, P2 ;  /* 0x000000ff10107208 */ /* 0x000fe40001000000 */
[----:B------:R-:W-:Y:S02]  /*0cb0*/  FSETP.GEU.AND P4, PT, R9, RZ, PT ;  /* 0x000000ff0900720b */ /* 0x000fe40003f8e000 */
[----:B------:R-:W-:Y:S01]  /*0cc0*/  FSETP.GEU.AND P2, PT, R2, RZ, PT ;  /* 0x000000ff0200720b */ /* 0x000fe20003f4e000 */
[----:B------:R-:W-:Y:S01]  /*0cd0*/  FFMA R29, R29, R26, R34 ;  /* 0x0000001a1d1d7223 */ /* 0x000fe20000000022 */
[----:B------:R-:W-:Y:S01]  /*0ce0*/  FSEL R12, R12, RZ, P3 ;  /* 0x000000ff0c0c7208 */ /* 0x000fe20001800000 */
[----:B------:R-:W-:Y:S01]  /*0cf0*/  FFMA R10, R10, R27, R35 ;  /* 0x0000001b0a0a7223 */ /* 0x000fe20000000023 */
[----:B------:R-:W-:Y:S01]  /*0d00*/  FSEL R22, R9, RZ, P4 ;  /* 0x000000ff09167208 */ /* 0x000fe20002000000 */
[----:B------:R0:W-:Y:S01]  /*0d10*/  STS [R19+0x400], R8 ;  /* 0x0004000813007388 */ /* 0x0001e20000000800 */
[----:B------:R-:W-:-:S02]  /*0d20*/  FSETP.GEU.AND P3, PT, R20, RZ, PT ;  /* 0x000000ff1400720b */ /* 0x000fc40003f6e000 */
[----:B------:R-:W-:Y:S01]  /*0d30*/  FSEL R2, R2, RZ, P2 ;  /* 0x000000ff02027208 */ /* 0x000fe20001000000 */
[----:B------:R-:W-:Y:S01]  /*0d40*/  STS [R15+0x800], R18 ;  /* 0x000800120f007388 */ /* 0x000fe20000000800 */
[----:B------:R-:W-:Y:S02]  /*0d50*/  FSETP.GEU.AND P4, PT, R31, RZ, PT ;  /* 0x000000ff1f00720b */ /* 0x000fe40003f8e000 */
[----:B------:R-:W-:Y:S01]  /*0d60*/  FSETP.GEU.AND P2, PT, R4, RZ, PT ;  /* 0x000000ff0400720b */ /* 0x000fe20003f4e000 */
[----:B------:R-:W-:Y:S01]  /*0d70*/  STS [R7+0xc00], R30 ;  /* 0x000c001e07007388 */ /* 0x000fe20000000800 */
[----:B------:R-:W-:Y:S02]  /*0d80*/  FSEL R20, R20, RZ, P3 ;  /* 0x000000ff14147208 */ /* 0x000fe40001800000 */
[----:B------:R-:W-:Y:S01]  /*0d90*/  FSETP.GEU.AND P3, PT, R29, RZ, PT ;  /* 0x000000ff1d00720b */ /* 0x000fe20003f6e000 */
[----:B------:R1:W-:Y:S01]  /*0da0*/  STS [R23+0x100], R6 ;  /* 0x0001000617007388 */ /* 0x0003e20000000800 */
[----:B0-----:R-:W-:-:S02]  /*0db0*/  FSEL R8, R4, RZ, P2 ;  /* 0x000000ff04087208 */ /* 0x001fc40001000000 */
[----:B------:R-:W-:Y:S01]  /*0dc0*/  FSETP.GEU.AND P2, PT, R10, RZ, PT ;  /* 0x000000ff0a00720b */ /* 0x000fe20003f4e000 */
[----:B------:R-:W-:Y:S04]  /*0dd0*/  STS [R19+0x500], R22 ;  /* 0x0005001613007388 */ /* 0x000fe80000000800 */
[----:B------:R0:W-:Y:S01]  /*0de0*/  STS [R15+0x900], R14 ;  /* 0x0009000e0f007388 */ /* 0x0001e20000000800 */
[----:B-1----:R-:W-:-:S03]  /*0df0*/  FSEL R6, R31, RZ, P4 ;  /* 0x000000ff1f067208 */ /* 0x002fc60002000000 */
[----:B------:R-:W-:Y:S01]  /*0e00*/  STS [R7+0xd00], R28 ;  /* 0x000d001c07007388 */ /* 0x000fe20000000800 */
[----:B------:R-:W-:-:S03]  /*0e10*/  FSEL R10, R10, RZ, P2 ;  /* 0x000000ff0a0a7208 */ /* 0x000fc60001000000 */
[----:B------:R-:W-:Y:S01]  /*0e20*/  STS [R23+0x200], R16 ;  /* 0x0002001017007388 */ /* 0x000fe20000000800 */
[----:B0-----:R-:W-:-:S03]  /*0e30*/  FSEL R14, R29, RZ, P3 ;  /* 0x000000ff1d0e7208 */ /* 0x001fc60001800000 */
[----:B------:R-:W-:Y:S04]  /*0e40*/  STS [R19+0x600], R12 ;  /* 0x0006000c13007388 */ /* 0x000fe80000000800 */
[----:B------:R-:W-:Y:S04]  /*0e50*/  STS [R15+0xa00], R6 ;  /* 0x000a00060f007388 */ /* 0x000fe80000000800 */
[----:B------:R0:W-:Y:S04]  /*0e60*/  STS [R7+0xe00], R2 ;  /* 0x000e000207007388 */ /* 0x0001e80000000800 */
[----:B------:R-:W-:Y:S04]  /*0e70*/  STS [R23+0x300], R20 ;  /* 0x0003001417007388 */ /* 0x000fe80000000800 */
[----:B------:R-:W-:Y:S04]  /*0e80*/  STS [R19+0x700], R8 ;  /* 0x0007000813007388 */ /* 0x000fe80000000800 */
[----:B------:R-:W-:Y:S04]  /*0e90*/  STS [R15+0xb00], R14 ;  /* 0x000b000e0f007388 */ /* 0x000fe80000000800 */
[----:B------:R1:W-:Y:S01]  /*0ea0*/  STS [R7+0xf00], R10 ;  /* 0x000f000a07007388 */ /* 0x0003e20000000800 */
[----:B------:R-:W-:-:S04]  /*0eb0*/  LOP3.LUT R4, R3, 0xff, RZ, 0xc0, !PT ;  /* 0x000000ff03047812 */ /* 0x000fc800078ec0ff */
[----:B------:R-:W-:Y:S01]  /*0ec0*/  LEA R4, R4, UR9, 0x2 ;  /* 0x0000000904047c11 */ /* 0x000fe2000f8e10ff */
[----:B------:R-:W-:Y:S01]  /*0ed0*/  BAR.SYNC.DEFER_BLOCKING 0x0 ;  /* 0x0000000000007b1d */ /* 0x000fe20000010000 */
[----:B------:R-:W-:-:S04]  /*0ee0*/  USHF.R.U32.HI UR9, URZ, 0x1f, UR13 ;  /* 0x0000001f3f097899 */ /* 0x000fc8000801160d */
[----:B------:R-:W-:Y:S02]  /*0ef0*/  ULEA.HI.SX32 UR13, UR13, UR9, 0x1a ;  /* 0x000000090d0d7291 */ /* 0x000fe4000f8fd23f */
[----:B------:R-:W-:Y:S01]  /*0f00*/  USHF.R.U32.HI UR9, URZ, 0x1f, UR11 ;  /* 0x0000001f3f097899 */ /* 0x000fe2000801160b */
[----:B------:R-:W-:Y:S01]  /*0f10*/  IMAD.U32 R5, RZ, RZ, UR6 ;  /* 0x00000006ff057e24 */ /* 0x000fe2000f8e00ff */
[----:B------:R-:W-:Y:S02]  /*0f20*/  UIADD3 UR5, UR4, 0xb, URZ ;  /* 0x0000000b04057890 */ /* 0x000fe4000fffe03f */
[----:B------:R-:W-:Y:S02]  /*0f30*/  ULEA.HI.SX32 UR12, UR11, UR9, 0x1a ;  /* 0x000000090b0c7291 */ /* 0x000fe4000f8fd23f */
[----:B------:R-:W-:Y:S01]  /*0f40*/  UIMAD UR15, UR13, -0x180, UR4 ;  /* 0xfffffe800d0f78a4 */ /* 0x000fe2000f8e0204 */
[----:B0-----:R-:W-:Y:S01]  /*0f50*/  MOV R2, UR7 ;  /* 0x0000000700027c02 */ /* 0x001fe20008000f00 */
[----:B------:R-:W-:Y:S01]  /*0f60*/  UIMAD UR10, UR12, -0x180, UR14 ;  /* 0xfffffe800c0a78a4 */ /* 0x000fe2000f8e020e */
[----:B------:R-:W-:Y:S01]  /*0f70*/  MOV R6, UR5 ;  /* 0x0000000500067c02 */ /* 0x000fe20008000f00 */
[----:B------:R-:W-:Y:S01]  /*0f80*/  UIADD3 UR9, UR4, 0x3, URZ ;  /* 0x0000000304097890 */ /* 0x000fe2000fffe03f */
[----:B------:R-:W-:Y:S01]  /*0f90*/  ISETP.LT.AND P3, PT, R5, 0x600, !P0 ;  /* 0x000006000500780c */ /* 0x000fe20004761270 */
[----:B------:R-:W0:Y:S01]  /*0fa0*/  LDS R11, [R4] ;  /* 0x00000000040b7984 */ /* 0x000e220000000800 */
[----:B------:R-:W-:-:S02]  /*0fb0*/  MOV R5, UR15 ;  /* 0x0000000f00057c02 */ /* 0x000fc40008000f00 */
[----:B------:R-:W-:Y:S01]  /*0fc0*/  ISETP.LT.AND P2, PT, R2, 0x600, !P0 ;  /* 0x000006000200780c */ /* 0x000fe20004741270 */
[----:B-1----:R-:W-:Y:S01]  /*0fd0*/  IMAD.U32 R7, RZ, RZ, UR14 ;  /* 0x0000000eff077e24 */ /* 0x002fe2000f8e00ff */
[----:B------:R-:W1:Y:S01]  /*0fe0*/  LDC.64 R2, c[0x0][0x238] ;  /* 0x00008e00ff027b82 */ /* 0x000e620000000a00 */
[----:B------:R-:W-:Y:S01]  /*0ff0*/  ISETP.LT.AND P4, PT, R6, 0x600, !P0 ;  /* 0x000006000600780c */ /* 0x000fe20004781270 */
[----:B------:R-:W2:Y:S01]  /*1000*/  LDS R13, [R4+0x404] ;  /* 0x00040400040d7984 */ /* 0x000ea20000000800 */
[----:B------:R-:W-:Y:S01]  /*1010*/  MOV R9, UR10 ;  /* 0x0000000a00097c02 */ /* 0x000fe20008000f00 */
[----:B------:R-:W-:Y:S01]  /*1020*/  UIMAD.WIDE UR10, UR9, 0x2aaaaaab, URZ ;  /* 0x2aaaaaab090a78a5 */ /* 0x000fe2000f8e023f */
[----:B------:R-:W-:Y:S01]  /*1030*/  MOV R6, UR13 ;  /* 0x0000000d00067c02 */ /* 0x000fe20008000f00 */
[----:B------:R-:W-:Y:S01]  /*1040*/  IMAD R5, R5, 0x3c1, R0 ;  /* 0x000003c105057824 */ /* 0x000fe200078e0200 */
[----:B------:R-:W-:Y:S01]  /*1050*/  ISETP.LT.AND P6, PT, R7, 0x600, !P0 ;  /* 0x000006000700780c */ /* 0x000fe200047c1270 */
[----:B------:R-:W3:Y:S02]  /*1060*/  LDS R15, [R4+0x808] ;  /* 0x00080800040f7984 */ /* 0x000ee40000000800 */
[----:B------:R-:W-:-:S02]  /*1070*/  IMAD R7, R6, 0xf0400, R5 ;  /* 0x000f040006077824 */ /* 0x000fc400078e0205 */
[----:B------:R-:W-:Y:S01]  /*1080*/  IMAD.U32 R6, RZ, RZ, UR12 ;  /* 0x0000000cff067e24 */ /* 0x000fe2000f8e00ff */
[----:B------:R-:W-:Y:S01]  /*1090*/  UMOV UR12, UR11 ;  /* 0x0000000b000c7c82 */ /* 0x000fe20008000000 */
[----:B------:R-:W4:Y:S01]  /*10a0*/  LDS R17, [R4+0xc0c] ;  /* 0x000c0c0004117984 */ /* 0x000f220000000800 */
[----:B------:R-:W-:Y:S01]  /*10b0*/  USHF.R.U32.HI UR13, URZ, 0x1f, UR12 ;  /* 0x0000001f3f0d7899 */ /* 0x000fe2000801160c */
[----:B------:R-:W-:Y:S01]  /*10c0*/  IMAD R5, R9, 0x3c1, R0 ;  /* 0x000003c109057824 */ /* 0x000fe200078e0200 */
[----:B------:R-:W-:Y:S01]  /*10d0*/  UIADD3 UR14, UR4, 0x2, URZ ;  /* 0x00000002040e7890 */ /* 0x000fe2000fffe03f */
[----:B------:R-:W-:Y:S01]  /*10e0*/  LDS R19, [R4+0x1818] ;  /* 0x0018180004137984 */ /* 0x000fe20000000800 */
[----:B------:R-:W-:Y:S01]  /*10f0*/  ULEA.HI.SX32 UR13, UR12, UR13, 0x1a ;  /* 0x0000000d0c0d7291 */ /* 0x000fe2000f8fd23f */
[----:B------:R-:W-:Y:S01]  /*1100*/  MOV R10, UR9 ;  /* 0x00000009000a7c02 */ /* 0x000fe20008000f00 */
[----:B------:R-:W-:Y:S01]  /*1110*/  IMAD R5, R6, 0xf0400, R5 ;  /* 0x000f040006057824 */ /* 0x000fe200078e0205 */
[----:B------:R-:W-:Y:S01]  /*1120*/  UIMAD.WIDE UR10, UR14, 0x2aaaaaab, URZ ;  /* 0x2aaaaaab0e0a78a5 */ /* 0x000fe2000f8e023f */
[----:B------:R-:W-:Y:S01]  /*1130*/  LDS R23, [R4+0x2828] ;  /* 0x0028280004177984 */ /* 0x000fe20000000800 */
[----:B------:R-:W-:Y:S01]  /*1140*/  UIMAD UR9, UR13, -0x180, UR9 ;  /* 0xfffffe800d0978a4 */ /* 0x000fe2000f8e0209 */
[--C-:B-1----:R-:W-:Y:S01]  /*1150*/  IMAD.WIDE R8, R5, 0x4, R2.reuse ;  /* 0x0000000405087825 */ /* 0x102fe200078e0202 */
[----:B------:R-:W-:Y:S01]  /*1160*/  USHF.R.U32.HI UR10, URZ, 0x1f, UR11 ;  /* 0x0000001f3f0a7899 */ /* 0x000fe2000801160b */
[----:B------:R-:W-:Y:S02]  /*1170*/  LDS R25, [R4+0x2c2c] ;  /* 0x002c2c0004197984 */ /* 0x000fe40000000800 */
[----:B------:R-:W-:Y:S01]  /*1180*/  IMAD.WIDE R6, R7, 0x4, R2 ;  /* 0x0000000407067825 */ /* 0x000fe200078e0202 */
[----:B------:R-:W-:Y:S01]  /*1190*/  MOV R5, UR9 ;  /* 0x0000000900057c02 */ /* 0x000fe20008000f00 */
[----:B------:R-:W-:Y:S01]  /*11a0*/  UIADD3 UR9, UR4, 0x4, URZ ;  /* 0x0000000404097890 */ /* 0x000fe2000fffe03f */
[----:B------:R-:W-:Y:S01]  /*11b0*/  LDS R27, [R4+0x3030] ;  /* 0x00303000041b7984 */ /* 0x000fe20000000800 */
[----:B------:R-:W-:-:S02]  /*11c0*/  ULEA.HI.SX32 UR12, UR11, UR10, 0x1a ;  /* 0x0000000a0b0c7291 */ /* 0x000fc4000f8fd23f */
[----:B------:R-:W-:Y:S01]  /*11d0*/  UIMAD.WIDE UR10, UR9, 0x2aaaaaab, URZ ;  /* 0x2aaaaaab090a78a5 */ /* 0x000fe2000f8e023f */
[----:B0-----:R0:W-:Y:S01]  /*11e0*/  @P5 STG.E desc[UR22][R6.64], R11 ;  /* 0x0000000b06005986 */ /* 0x0011e2000c101916 */
[----:B------:R-:W-:-:S03]  /*11f0*/  UIMAD UR15, UR12, -0x180, UR14 ;  /* 0xfffffe800c0f78a4 */ /* 0x000fc6000f8e020e */
[----:B------:R-:W1:Y:S01]  /*1200*/  LDS R11, [R4+0x1010] ;  /* 0x00101000040b7984 */ /* 0x000e620000000800 */
[----:B------:R-:W-:Y:S01]  /*1210*/  ISETP.LT.AND P5, PT, R10, 0x600, !P0 ;  /* 0x000006000a00780c */ /* 0x000fe200047a1270 */
[----:B------:R-:W-:Y:S01]  /*1220*/  IMAD.U32 R10, RZ, RZ, UR14 ;  /* 0x0000000eff0a7e24 */ /* 0x000fe2000f8e00ff */
[----:B------:R-:W-:Y:S01]  /*1230*/  UIADD3 UR17, UR4, 0x5, URZ ;  /* 0x0000000504117890 */ /* 0x000fe2000fffe03f */
[----:B------:R-:W-:Y:S01]  /*1240*/  MOV R12, UR13 ;  /* 0x0000000d000c7c02 */ /* 0x000fe20008000f00 */
[----:B------:R-:W-:Y:S01]  /*1250*/  UMOV UR14, UR11 ;  /* 0x0000000b000e7c82 */ /* 0x000fe20008000000 */
[----:B------:R-:W-:Y:S01]  /*1260*/  IMAD R5, R5, 0x3c1, R0 ;  /* 0x000003c105057824 */ /* 0x000fe200078e0200 */
[----:B------:R-:W-:Y:S01]  /*1270*/  UIADD3 UR16, UR4, 0x6, URZ ;  /* 0x0000000604107890 */ /* 0x000fe2000fffe03f */
[----:B0-----:R-:W-:Y:S01]  /*1280*/  MOV R7, UR15 ;  /* 0x0000000f00077c02 */ /* 0x001fe20008000f00 */
[----:B------:R-:W-:Y:S01]  /*1290*/  IMAD.U32 R6, RZ, RZ, UR12 ;  /* 0x0000000cff067e24 */ /* 0x000fe2000f8e00ff */
[----:B------:R-:W-:Y:S01]  /*12a0*/  USHF.R.U32.HI UR15, URZ, 0x1f, UR14 ;  /* 0x0000001f3f0f7899 */ /* 0x000fe2000801160e */
[----:B------:R-:W-:Y:S01]  /*12b0*/  LDS R29, [R4+0x3434] ;  /* 0x00343400041d7984 */ /* 0x000fe20000000800 */
[----:B------:R-:W-:-:S02]  /*12c0*/  UIMAD.WIDE UR12, UR17, 0x2aaaaaab, URZ ;  /* 0x2aaaaaab110c78a5 */ /* 0x000fc4000f8e023f */
[----:B------:R-:W-:Y:S01]  /*12d0*/  ULEA.HI.SX32 UR15, UR14, UR15, 0x1a ;  /* 0x0000000f0e0f7291 */ /* 0x000fe2000f8fd23f */
[----:B--2---:R0:W-:Y:S01]  /*12e0*/  @P6 STG.E desc[UR22][R8.64], R13 ;  /* 0x0000000d08006986 */ /* 0x0041e2000c101916 */
[----:B------:R-:W-:Y:S01]  /*12f0*/  ISETP.LT.AND P6, PT, R10, 0x600, !P0 ;  /* 0x000006000a00780c */ /* 0x000fe200047c1270 */
[----:B------:R-:W-:Y:S02]  /*1300*/  USHF.R.U32.HI UR12, URZ, 0x1f, UR13 ;  /* 0x0000001f3f0c7899 */ /* 0x000fe4000801160d */
[----:B------:R-:W2:Y:S01]  /*1310*/  LDS R13, [R4+0x1414] ;  /* 0x00141400040d7984 */ /* 0x000ea20000000800 */
[----:B------:R-:W-:Y:S01]  /*1320*/  MOV R10, UR9 ;  /* 0x00000009000a7c02 */ /* 0x000fe20008000f00 */
[----:B------:R-:W-:Y:S02]  /*1330*/  UIMAD UR9, UR15, -0x180, UR9 ;  /* 0xfffffe800f0978a4 */ /* 0x000fe4000f8e0209 */
[----:B------:R-:W-:Y:S01]  /*1340*/  UIADD3 UR20, UR4, 0x7, URZ ;  /* 0x0000000704147890 */ /* 0x000fe2000fffe03f */
[----:B------:R-:W-:Y:S01]  /*1350*/  LDS R31, [R4+0x3838] ;  /* 0x00383800041f7984 */ /* 0x000fe20000000800 */
[----:B0-----:R-:W-:-:S02]  /*1360*/  IMAD R9, R12, 0xf0400, R5 ;  /* 0x000f04000c097824 */ /* 0x001fc400078e0205 */
[----:B------:R-:W-:Y:S01]  /*1370*/  IMAD R5, R7, 0x3c1, R0 ;  /* 0x000003c107057824 */ /* 0x000fe200078e0200 */
[----:B------:R-:W-:-:S03]  /*1380*/  ULEA.HI.SX32 UR12, UR13, UR12, 0x1a ;  /* 0x0000000c0d0c7291 */ /* 0x000fc6000f8fd23f */
[----:B------:R-:W-:Y:S01]  /*1390*/  IMAD R5, R6, 0xf0400, R5 ;  /* 0x000f040006057824 */ /* 0x000fe200078e0205 */
[----:B------:R-:W-:Y:S02]  /*13a0*/  UIMAD.WIDE UR10, UR16, 0x2aaaaaab, URZ ;  /* 0x2aaaaaab100a78a5 */ /* 0x000fe4000f8e023f */
[----:B------:R-:W-:Y:S01]  /*13b0*/  UIMAD UR10, UR12, -0x180, UR17 ;  /* 0xfffffe800c0a78a4 */ /* 0x000fe2000f8e0211 */
[--C-:B------:R-:W-:Y:S01]  /*13c0*/  IMAD.WIDE R6, R5, 0x4, R2.reuse ;  /* 0x0000000405067825 */ /* 0x100fe200078e0202 */
[----:B------:R-:W-:Y:S01]  /*13d0*/  MOV R5, UR9 ;  /* 0x0000000900057c02 */ /* 0x000fe20008000f00 */
[----:B------:R-:W-:Y:S01]  /*13e0*/  USHF.R.U32.HI UR9, URZ, 0x1f, UR11 ;  /* 0x0000001f3f097899 */ /* 0x000fe2000801160b */
[----:B------:R-:W-:Y:S01]  /*13f0*/  MOV R12, UR15 ;  /* 0x0000000f000c7c02 */ /* 0x000fe20008000f00 */
[----:B------:R-:W-:Y:S01]  /*1400*/  IMAD.WIDE R8, R9, 0x4, R2 ;  /* 0x0000000409087825 */ /* 0x000fe200078e0202 */
[----:B---3--:R0:W-:Y:S01]  /*1410*/  @P6 STG.E desc[UR22][R6.64], R15 ;  /* 0x0000000f06006986 */ /* 0x0081e2000c101916 */
[----:B------:R-:W-:Y:S01]  /*1420*/  ULEA.HI.SX32 UR14, UR11, UR9, 0x1a ;  /* 0x000000090b0e7291 */ /* 0x000fe2000f8fd23f */
[----:B------:R-:W-:Y:S01]  /*1430*/  ISETP.LT.AND P6, PT, R10, 0x600, !P0 ;  /* 0x000006000a00780c */ /* 0x000fe200047c1270 */
[----:B------:R-:W-:Y:S01]  /*1440*/  IMAD R5, R5, 0x3c1, R0 ;  /* 0x000003c105057824 */ /* 0x000fe200078e0200 */
[----:B----4-:R3:W-:Y:S01]  /*1450*/  @P5 STG.E desc[UR22][R8.64], R17 ;  /* 0x0000001108005986 */ /* 0x0107e2000c101916 */
[----:B------:R-:W-:Y:S01]  /*1460*/  UIMAD UR13, UR14, -0x180, UR16 ;  /* 0xfffffe800e0d78a4 */ /* 0x000fe2000f8e0210 */
[----:B------:R-:W-:Y:S01]  /*1470*/  IMAD.U32 R10, RZ, RZ, UR17 ;  /* 0x00000011ff0a7e24 */ /* 0x000fe2000f8e00ff */
[----:B0-----:R-:W-:Y:S01]  /*1480*/  MOV R15, UR10 ;  /* 0x0000000a000f7c02 */ /* 0x001fe20008000f00 */
[----:B------:R-:W-:-:S02]  /*1490*/  IMAD R7, R12, 0xf0400, R5 ;  /* 0x000f04000c077824 */ /* 0x000fc400078e0205 */
[----:B---3--:R-:W-:Y:S02]  /*14a0*/  IMAD.U32 R8, RZ, RZ, UR12 ;  /* 0x0000000cff087e24 */ /* 0x008fe4000f8e00ff */
[----:B------:R-:W-:Y:S01]  /*14b0*/  IMAD R5, R15, 0x3c1, R0 ;  /* 0x000003c10f057824 */ /* 0x000fe200078e0200 */
[----:B------:R-:W-:Y:S01]  /*14c0*/  UIMAD.WIDE UR10, UR8, 0x2aaaaaab, URZ ;  /* 0x2aaaaaab080a78a5 */ /* 0x000fe2000f8e023f */
[----:B------:R-:W-:Y:S01]  /*14d0*/  IMAD.WIDE R6, R7, 0x4, R2 ;  /* 0x0000000407067825 */ /* 0x000fe200078e0202 */
[----:B------:R-:W-:-:S03]  /*14e0*/  ISETP.LT.AND P5, PT, R10, 0x600, !P0 ;  /* 0x000006000a00780c */ /* 0x000fc600047a1270 */
[----:B------:R-:W-:Y:S01]  /*14f0*/  IMAD R9, R8, 0xf0400, R5 ;  /* 0x000f040008097824 */ /* 0x000fe200078e0205 */
[----:B------:R-:W-:Y:S01]  /*1500*/  MOV R5, UR13 ;  /* 0x0000000d00057c02 */ /* 0x000fe20008000f00 */
[----:B------:R-:W-:Y:S01]  /*1510*/  UIMAD.WIDE UR12, UR7, 0x2aaaaaab, URZ ;  /* 0x2aaaaaab070c78a5 */ /* 0x000fe2000f8e023f */
[----:B------:R-:W-:Y:S01]  /*1520*/  MOV R10, UR16 ;  /* 0x00000010000a7c02 */ /* 0x000fe20008000f00 */
[----:B------:R-:W-:Y:S01]  /*1530*/  USHF.R.U32.HI UR10, URZ, 0x1f, UR11 ;  /* 0x0000001f3f0a7899 */ /* 0x000fe2000801160b */
[----:B-1----:R0:W-:Y:S01]  /*1540*/  @P6 STG.E desc[UR22][R6.64], R11 ;  /* 0x0000000b06006986 */ /* 0x0021e2000c101916 */
[----:B------:R-:W-:Y:S01]  /*1550*/  IMAD.U32 R12, RZ, RZ, UR14 ;  /* 0x0000000eff0c7e24 */ /* 0x000fe2000f8e00ff */
[----:B------:R-:W-:Y:S01]  /*1560*/  ISETP.LT.AND P6, PT, R10, 0x600, !P0 ;  /* 0x000006000a00780c */ /* 0x000fe200047c1270 */
[----:B------:R-:W-:Y:S01]  /*1570*/  IMAD R5, R5, 0x3c1, R0 ;  /* 0x000003c105057824 */ /* 0x000fe200078e0200 */
[----:B------:R-:W-:Y:S02]  /*1580*/  UIMAD.WIDE UR14, UR6, 0x2aaaaaab, URZ ;  /* 0x2aaaaaab060e78a5 */ /* 0x000fe4000f8e023f */
[----:B------:R-:W-:-:S02]  /*1590*/  USHF.R.U32.HI UR12, URZ, 0x1f, UR13 ;  /* 0x0000001f3f0c7899 */ /* 0x000fc4000801160d */
[----:B------:R-:W-:Y:S01]  /*15a0*/  ULEA.HI.SX32 UR10, UR11, UR10, 0x1a ;  /* 0x0000000a0b0a7291 */ /* 0x000fe2000f8fd23f */
[----:B------:R-:W-:Y:S01]  /*15b0*/  IMAD R5, R12, 0xf0400, R5 ;  /* 0x000f04000c057824 */ /* 0x000fe200078e0205 */
[----:B------:R-:W-:Y:S01]  /*15c0*/  UIMAD.WIDE UR16, UR5, 0x2aaaaaab, URZ ;  /* 0x2aaaaaab051078a5 */ /* 0x000fe2000f8e023f */
[--C-:B------:R-:W-:Y:S01]  /*15d0*/  IMAD.WIDE R8, R9, 0x4, R2.reuse ;  /* 0x0000000409087825 */ /* 0x100fe200078e0202 */
[----:B------:R-:W-:Y:S02]  /*15e0*/  USHF.R.U32.HI UR11, URZ, 0x1f, UR15 ;  /* 0x0000001f3f0b7899 */ /* 0x000fe4000801160f */
[----:B------:R-:W-:Y:S02]  /*15f0*/  UIMAD UR14, UR10, -0x180, UR8 ;  /* 0xfffffe800a0e78a4 */ /* 0x000fe4000f8e0208 */
[----:B------:R-:W-:Y:S01]  /*1600*/  ULEA.HI.SX32 UR12, UR13, UR12, 0x1a ;  /* 0x0000000c0d0c7291 */ /* 0x000fe2000f8fd23f */
[----:B0-----:R-:W-:Y:S01]  /*1610*/  IMAD.WIDE R6, R5, 0x4, R2 ;  /* 0x0000000405067825 */ /* 0x001fe200078e0202 */
[----:B------:R-:W-:-:S02]  /*1620*/  USHF.R.U32.HI UR8, URZ, 0x1f, UR17 ;  /* 0x0000001f3f087899 */ /* 0x000fc40008011611 */
[----:B------:R-:W-:Y:S01]  /*1630*/  ULEA.HI.SX32 UR11, UR15, UR11, 0x1a ;  /* 0x0000000b0f0b7291 */ /* 0x000fe2000f8fd23f */
[----:B--2---:R0:W-:Y:S01]  /*1640*/  @P5 STG.E desc[UR22][R8.64], R13 ;  /* 0x0000000d08005986 */ /* 0x0041e2000c101916 */
[----:B------:R-:W-:Y:S01]  /*1650*/  UIMAD UR7, UR12, -0x180, UR7 ;  /* 0xfffffe800c0778a4 */ /* 0x000fe2000f8e0207 */
[----:B------:R-:W-:Y:S01]  /*1660*/  MOV R5, UR20 ;  /* 0x0000001400057c02 */ /* 0x000fe20008000f00 */
[----:B------:R-:W-:Y:S01]  /*1670*/  UIADD3 UR9, UR4, 0xa, URZ ;  /* 0x0000000a04097890 */ /* 0x000fe2000fffe03f */
[----:B------:R1:W-:Y:S01]  /*1680*/  @P6 STG.E desc[UR22][R6.64], R19 ;  /* 0x0000001306006986 */ /* 0x0003e2000c101916 */
[----:B------:R-:W-:Y:S02]  /*1690*/  ULEA.HI.SX32 UR8, UR17, UR8, 0x1a ;  /* 0x0000000811087291 */ /* 0x000fe4000f8fd23f */
[----:B------:R-:W-:Y:S01]  /*16a0*/  UIMAD UR6, UR11, -0x180, UR6 ;  /* 0xfffffe800b0678a4 */ /* 0x000fe2000f8e0206 */
[----:B------:R-:W-:Y:S01]  /*16b0*/  ISETP.LT.AND P6, PT, R5, 0x600, !P0 ;  /* 0x000006000500780c */ /* 0x000fe200047c1270 */
[----:B------:R-:W-:Y:S01]  /*16c0*/  UIMAD.WIDE UR18, UR9, 0x2aaaaaab, URZ ;  /* 0x2aaaaaab091278a5 */ /* 0x000fe2000f8e023f */
[----:B------:R-:W2:Y:S01]  /*16d0*/  LDS R19, [R4+0x1c1c] ;  /* 0x001c1c0004137984 */ /* 0x000ea20000000800 */
[----:B0-----:R-:W-:Y:S01]  /*16e0*/  IMAD.U32 R9, RZ, RZ, UR14 ;  /* 0x0000000eff097e24 */ /* 0x001fe2000f8e00ff */
[----:B------:R-:W-:Y:S01]  /*16f0*/  UIMAD UR5, UR8, -0x180, UR5 ;  /* 0xfffffe80080578a4 */ /* 0x000fe2000f8e0205 */
[----:B-1----:R-:W-:-:S02]  /*1700*/  MOV R6, UR10 ;  /* 0x0000000a00067c02 */ /* 0x002fc40008000f00 */
[--C-:B------:R-:W-:Y:S01]  /*1710*/  IMAD R5, R9, 0x3c1, R0.reuse ;  /* 0x000003c109057824 */ /* 0x100fe200078e0200 */
[----:B------:R-:W-:Y:S01]  /*1720*/  MOV R7, UR7 ;  /* 0x0000000700077c02 */ /* 0x000fe20008000f00 */
[----:B------:R-:W-:Y:S01]  /*1730*/  USHF.R.U32.HI UR13, URZ, 0x1f, UR19 ;  /* 0x0000001f3f0d7899 */ /* 0x000fe20008011613 */
[----:B------:R-:W-:Y:S01]  /*1740*/  MOV R9, UR6 ;  /* 0x0000000600097c02 */ /* 0x000fe20008000f00 */
[----:B------:R-:W-:Y:S01]  /*1750*/  IMAD R5, R6, 0xf0400, R5 ;  /* 0x000f040006057824 */ /* 0x000fe200078e0205 */
[----:B------:R-:W-:Y:S01]  /*1760*/  UIMAD.WIDE UR6, UR20, 0x2aaaaaab, URZ ;  /* 0x2aaaaaab140678a5 */ /* 0x000fe2000f8e023f */
[----:B------:R-:W-:Y:S02]  /*1770*/  IMAD.U32 R6, RZ, RZ, UR12 ;  /* 0x0000000cff067e24 */ /* 0x000fe4000f8e00ff */
[--C-:B------:R-:W-:Y:S01]  /*1780*/  IMAD R7, R7, 0x3c1, R0.reuse ;  /* 0x000003c107077824 */ /* 0x100fe200078e0200 */
[----:B------:R-:W-:Y:S01]  /*1790*/  ULEA.HI.SX32 UR13, UR19, UR13, 0x1a ;  /* 0x0000000d130d7291 */ /* 0x000fe2000f8fd23f */
[----:B------:R-:W-:Y:S01]  /*17a0*/  IMAD.U32 R11, RZ, RZ, UR5 ;  /* 0x00000005ff0b7e24 */ /* 0x000fe2000f8e00ff */
[----:B------:R-:W-:Y:S01]  /*17b0*/  USHF.R.U32.HI UR5, URZ, 0x1f, UR7 ;  /* 0x0000001f3f057899 */ /* 0x000fe20008011607 */
[----:B------:R-:W-:Y:S01]  /*17c0*/  IMAD R7, R6, 0xf0400, R7 ;  /* 0x000f040006077824 */ /* 0x000fe200078e0207 */
[----:B------:R-:W-:Y:S01]  /*17d0*/  MOV R10, UR9 ;  /* 0x00000009000a7c02 */ /* 0x000fe20008000f00 */
[----:B------:R-:W-:Y:S01]  /*17e0*/  UIMAD UR9, UR13, -0x180, UR9 ;  /* 0xfffffe800d0978a4 */ /* 0x000fe2000f8e0209 */
[----:B------:R-:W-:Y:S01]  /*17f0*/  MOV R6, UR11 ;  /* 0x0000000b00067c02 */ /* 0x000fe20008000f00 */
[--C-:B------:R-:W-:Y:S01]  /*1800*/  IMAD R9, R9, 0x3c1, R0.reuse ;  /* 0x000003c109097824 */ /* 0x100fe200078e0200 */
[----:B------:R-:W-:Y:S01]  /*1810*/  ULEA.HI.SX32 UR5, UR7, UR5, 0x1a ;  /* 0x0000000507057291 */ /* 0x000fe2000f8fd23f */
[----:B------:R-:W-:-:S02]  /*1820*/  IMAD R11, R11, 0x3c1, R0 ;  /* 0x000003c10b0b7824 */ /* 0x000fc400078e0200 */
[----:B------:R-:W-:Y:S01]  /*1830*/  IMAD R9, R6, 0xf0400, R9 ;  /* 0x000f040006097824 */ /* 0x000fe200078e0209 */
[----:B------:R-:W-:Y:S01]  /*1840*/  MOV R6, UR8 ;  /* 0x0000000800067c02 */ /* 0x000fe20008000f00 */
[----:B------:R-:W-:Y:S01]  /*1850*/  UIMAD UR20, UR5, -0x180, UR20 ;  /* 0xfffffe80051478a4 */ /* 0x000fe2000f8e0214 */
[----:B------:R-:W-:-:S03]  /*1860*/  MOV R13, UR9 ;  /* 0x00000009000d7c02 */ /* 0x000fc60008000f00 */
[----:B------:R-:W-:Y:S02]  /*1870*/  IMAD R11, R6, 0xf0400, R11 ;  /* 0x000f0400060b7824 */ /* 0x000fe400078e020b */
[----:B------:R-:W-:Y:S01]  /*1880*/  IMAD.U32 R6, RZ, RZ, UR13 ;  /* 0x0000000dff067e24 */ /* 0x000fe2000f8e00ff */
[----:B------:R-:W-:Y:S01]  /*1890*/  MOV R15, UR20 ;  /* 0x00000014000f7c02 */ /* 0x000fe20008000f00 */
[----:B------:R-:W-:Y:S01]  /*18a0*/  IMAD R13, R13, 0x3c1, R0 ;  /* 0x000003c10d0d7824 */ /* 0x000fe200078e0200 */
[----:B------:R-:W-:-:S03]  /*18b0*/  MOV R17, UR5 ;  /* 0x0000000500117c02 */ /* 0x000fc60008000f00 */
[----:B------:R-:W-:Y:S02]  /*18c0*/  IMAD R13, R6, 0xf0400, R13 ;  /* 0x000f0400060d7824 */ /* 0x000fe400078e020d */
[----:B------:R-:W-:Y:S01]  /*18d0*/  IMAD R6, R15, 0x3c1, R0 ;  /* 0x000003c10f067824 */ /* 0x000fe200078e0200 */
[----:B------:R-:W-:-:S03]  /*18e0*/  UIADD3 UR5, UR4, 0x8, URZ ;  /* 0x0000000804057890 */ /* 0x000fc6000fffe03f */
[----:B------:R-:W-:Y:S01]  /*18f0*/  IMAD R15, R17, 0xf0400, R6 ;  /* 0x000f0400110f7824 */ /* 0x000fe200078e0206 */
[----:B------:R-:W-:-:S03]  /*1900*/  UIMAD.WIDE UR6, UR5, 0x2aaaaaab, URZ ;  /* 0x2aaaaaab050678a5 */ /* 0x000fc6000f8e023f */
[----:B------:R-:W-:Y:S01]  /*1910*/  IMAD.WIDE R14, R15, 0x4, R2 ;  /* 0x000000040f0e7825 */ /* 0x000fe200078e0202 */
[----:B------:R-:W-:-:S04]  /*1920*/  USHF.R.U32.HI UR6, URZ, 0x1f, UR7 ;  /* 0x0000001f3f067899 */ /* 0x000fc80008011607 */
[----:B--2---:R0:W-:Y:S04]  /*1930*/  @P6 STG.E desc[UR22][R14.64], R19 ;  /* 0x000000130e006986 */ /* 0x0041e8000c101916 */
[----:B------:R-:W1:Y:S01]  /*1940*/  LDS R19, [R4+0x2020] ;  /* 0x0020200004137984 */ /* 0x000e620000000800 */
[----:B------:R-:W-:Y:S01]  /*1950*/  ULEA.HI.SX32 UR6, UR7, UR6, 0x1a ;  /* 0x0000000607067291 */ /* 0x000fe2000f8fd23f */
[----:B------:R-:W-:-:S03]  /*1960*/  MOV R6, UR5 ;  /* 0x0000000500067c02 */ /* 0x000fc60008000f00 */
[----:B------:R-:W-:Y:S02]  /*1970*/  UIMAD UR5, UR6, -0x180, UR5 ;  /* 0xfffffe80060578a4 */ /* 0x000fe4000f8e0205 */
[----:B------:R-:W-:-:S04]  /*1980*/  MOV R21, UR6 ;  /* 0x0000000600157c02 */ /* 0x000fc80008000f00 */
[----:B------:R-:W-:Y:S01]  /*1990*/  IMAD.U32 R17, RZ, RZ, UR5 ;  /* 0x00000005ff117e24 */ /* 0x000fe2000f8e00ff */
[----:B------:R-:W-:-:S04]  /*19a0*/  UIADD3 UR5, UR4, 0x9, URZ ;  /* 0x0000000904057890 */ /* 0x000fc8000fffe03f */
[----:B------:R-:W-:Y:S01]  /*19b0*/  UIMAD.WIDE UR6, UR5, 0x2aaaaaab, URZ ;  /* 0x2aaaaaab050678a5 */ /* 0x000fe2000f8e023f */
[----:B------:R-:W-:Y:S01]  /*19c0*/  ISETP.LT.AND P6, PT, R6, 0x600, !P0 ;  /* 0x000006000600780c */ /* 0x000fe200047c1270 */
[----:B------:R-:W-:Y:S02]  /*19d0*/  IMAD R6, R17, 0x3c1, R0 ;  /* 0x000003c111067824 */ /* 0x000fe400078e0200 */
[----:B------:R-:W-:Y:S02]  /*19e0*/  USHF.R.U32.HI UR6, URZ, 0x1f, UR7 ;  /* 0x0000001f3f067899 */ /* 0x000fe40008011607 */
[----:B------:R-:W-:Y:S02]  /*19f0*/  IMAD R17, R21, 0xf0400, R6 ;  /* 0x000f040015117824 */ /* 0x000fe400078e0206 */
[----:B------:R-:W-:Y:S01]  /*1a00*/  ULEA.HI.SX32 UR6, UR7, UR6, 0x1a ;  /* 0x0000000607067291 */ /* 0x000fe2000f8fd23f */
[----:B------:R-:W-:-:S03]  /*1a10*/  MOV R6, UR5 ;  /* 0x0000000500067c02 */ /* 0x000fc60008000f00 */
[----:B------:R-:W-:Y:S01]  /*1a20*/  UIMAD UR5, UR6, -0x180, UR5 ;  /* 0xfffffe80060578a4 */ /* 0x000fe2000f8e0205 */
[----:B0-----:R-:W-:-:S05]  /*1a30*/  IMAD.WIDE R14, R17, 0x4, R2 ;  /* 0x00000004110e7825 */ /* 0x001fca00078e0202 */
[----:B------:R-:W-:Y:S01]  /*1a40*/  MOV R17, UR5 ;  /* 0x0000000500117c02 */ /* 0x000fe20008000f00 */
[----:B------:R-:W-:Y:S01]  /*1a50*/  IMAD.U32 R21, RZ, RZ, UR6 ;  /* 0x00000006ff157e24 */ /* 0x000fe2000f8e00ff */
[----:B-1----:R0:W-:Y:S01]  /*1a60*/  @P6 STG.E desc[UR22][R14.64], R19 ;  /* 0x000000130e006986 */ /* 0x0021e2000c101916 */
[----:B------:R-:W-:Y:S02]  /*1a70*/  ISETP.LT.AND P6, PT, R6, 0x600, !P0 ;  /* 0x000006000600780c */ /* 0x000fe400047c1270 */
[----:B------:R-:W-:-:S04]  /*1a80*/  IMAD R6, R17, 0x3c1, R0 ;  /* 0x000003c111067824 */ /* 0x000fc800078e0200 */
[----:B------:R-:W-:Y:S02]  /*1a90*/  IMAD R17, R21, 0xf0400, R6 ;  /* 0x000f040015117824 */ /* 0x000fe400078e0206 */
[----:B------:R-:W1:Y:S01]  /*1aa0*/  LDS R21, [R4+0x2424] ;  /* 0x0024240004157984 */ /* 0x000e620000000800 */
[----:B------:R-:W-:-:S04]  /*1ab0*/  UIADD3 UR6, UR4, 0xf, URZ ;  /* 0x0000000f04067890 */ /* 0x000fc8000fffe03f */
[----:B------:R-:W-:-:S04]  /*1ac0*/  UIMAD.WIDE UR4, UR6, 0x2aaaaaab, URZ ;  /* 0x2aaaaaab060478a5 */ /* 0x000fc8000f8e023f */
[----:B------:R-:W-:Y:S01]  /*1ad0*/  USHF.R.U32.HI UR4, URZ, 0x1f, UR5 ;  /* 0x0000001f3f047899 */ /* 0x000fe20008011605 */
[----:B------:R-:W-:-:S03]  /*1ae0*/  MOV R6, UR6 ;  /* 0x0000000600067c02 */ /* 0x000fc60008000f00 */
[----:B------:R-:W-:-:S04]  /*1af0*/  ULEA.HI.SX32 UR4, UR5, UR4, 0x1a ;  /* 0x0000000405047291 */ /* 0x000fc8000f8fd23f */
[----:B------:R-:W-:Y:S01]  /*1b00*/  UIMAD UR6, UR4, -0x180, UR6 ;  /* 0xfffffe80040678a4 */ /* 0x000fe2000f8e0206 */
[----:B------:R-:W-:-:S05]  /*1b10*/  ISETP.LT.AND P5, PT, R10, 0x600, !P0 ;  /* 0x000006000a00780c */ /* 0x000fca00047a1270 */
[----:B0-----:R-:W-:Y:S02]  /*1b20*/  MOV R15, UR6 ;  /* 0x00000006000f7c02 */ /* 0x001fe40008000f00 */
[----:B------:R-:W-:Y:S01]  /*1b30*/  ISETP.LT.AND P0, PT, R6, 0x600, !P0 ;  /* 0x000006000600780c */ /* 0x000fe20004701270 */
[----:B------:R-:W-:-:S04]  /*1b40*/  IMAD.WIDE R12, R13, 0x4, R2 ;  /* 0x000000040d0c7825 */ /* 0x000fc800078e0202 */
[----:B------:R-:W-:Y:S02]  /*1b50*/  IMAD R0, R15, 0x3c1, R0 ;  /* 0x000003c10f007824 */ /* 0x000fe400078e0200 */
[----:B------:R-:W-:-:S04]  /*1b60*/  IMAD.WIDE R14, R17, 0x4, R2 ;  /* 0x00000004110e7825 */ /* 0x000fc800078e0202 */
[----:B------:R-:W-:-:S04]  /*1b70*/  IMAD.WIDE R10, R11, 0x4, R2 ;  /* 0x000000040b0a7825 */ /* 0x000fc800078e0202 */
[--C-:B------:R-:W-:Y:S01]  /*1b80*/  IMAD.WIDE R8, R9, 0x4, R2.reuse ;  /* 0x0000000409087825 */ /* 0x100fe200078e0202 */
[----:B-1----:R0:W-:Y:S03]  /*1b90*/  @P6 STG.E desc[UR22][R14.64], R21 ;  /* 0x000000150e006986 */ /* 0x0021e6000c101916 */
[--C-:B------:R-:W-:Y:S01]  /*1ba0*/  IMAD.WIDE R6, R7, 0x4, R2.reuse ;  /* 0x0000000407067825 */ /* 0x100fe200078e0202 */
[----:B------:R0:W-:Y:S03]  /*1bb0*/  @P5 STG.E desc[UR22][R12.64], R23 ;  /* 0x000000170c005986 */ /* 0x0001e6000c101916 */
[----:B------:R-:W-:Y:S01]  /*1bc0*/  IMAD.WIDE R16, R5, 0x4, R2 ;  /* 0x0000000405107825 */ /* 0x000fe200078e0202 */
[----:B------:R0:W-:Y:S01]  /*1bd0*/  @P4 STG.E desc[UR22][R10.64], R25 ;  /* 0x000000190a004986 */ /* 0x0001e2000c101916 */
[----:B------:R-:W-:-:S03]  /*1be0*/  MOV R19, UR4 ;  /* 0x0000000400137c02 */ /* 0x000fc60008000f00 */
[----:B------:R0:W-:Y:S04]  /*1bf0*/  @P3 STG.E desc[UR22][R8.64], R27 ;  /* 0x0000001b08003986 */ /* 0x0001e8000c101916 */
[----:B------:R0:W-:Y:S01]  /*1c00*/  @P2 STG.E desc[UR22][R6.64], R29 ;  /* 0x0000001d06002986 */ /* 0x0001e2000c101916 */
[----:B------:R-:W-:-:S03]  /*1c10*/  IMAD R19, R19, 0xf0400, R0 ;  /* 0x000f040013137824 */ /* 0x000fc600078e0200 */
[----:B------:R0:W-:Y:S02]  /*1c20*/  @P1 STG.E desc[UR22][R16.64], R31 ;  /* 0x0000001f10001986 */ /* 0x0001e4000c101916 */
[----:B0-----:R-:W-:Y:S05]  /*1c30*/  @!P0 EXIT ;  /* 0x000000000000894d */ /* 0x001fea0003800000 */
[----:B------:R-:W0:Y:S01]  /*1c40*/  LDS R5, [R4+0x3c3c] ;  /* 0x003c3c0004057984 */ /* 0x000e220000000800 */
[----:B------:R-:W-:-:S05]  /*1c50*/  IMAD.WIDE R2, R19, 0x4, R2 ;  /* 0x0000000413027825 */ /* 0x000fca00078e0202 */
[----:B0-----:R-:W-:Y:S01]  /*1c60*/  STG.E desc[UR22][R2.64], R5 ;  /* 0x0000000502007986 */ /* 0x001fe2000c101916 */
[----:B------:R-:W-:Y:S05]  /*1c70*/  EXIT ;  /* 0x000000000000794d */ /* 0x000fea0003800000 */
.L_x_0:
[----:B------:R-:W-:-:S00]  /*1c80*/  BRA `(.L_x_0) ;  /* 0xfffffffc00fc7947 */ /* 0x000fc0000383ffff */
[----:B------:R-:W-:-:S00]  /*1c90*/  NOP ;  /* 0x0000000000007918 */ /* 0x000fc00000000000 */
        /* <DEDUP_REMOVED lines=14> */
.L_x_1:


//--------------------- .nv.global.init           --------------------------
	.section	.nv.global.init,"aw",@progbits
.nv.global.init:
	.type		_$_str,@object
	.size		_$_str,(_$_str_$_2 - _$_str)
_$_str:
        /*0000*/ 	.byte	0x5f, 0x5f, 0x43, 0x55, 0x44, 0x41, 0x5f, 0x46, 0x54, 0x5a, 0x00
	.type		_$_str_$_2,@object
	.size		_$_str_$_2,(.L_1 - _$_str_$_2)
_$_str_$_2:
        /*000b*/ 	.byte	0x5f, 0x5f, 0x43, 0x55, 0x44, 0x41, 0x5f, 0x50, 0x52, 0x45, 0x43, 0x5f, 0x53, 0x51, 0x52, 0x54
        /*001b*/ 	.byte	0x00
.L_1:


//--------------------- .nv.shared.triton_poi_fused__native_batch_norm_legit_no_training_relu_7 --------------------------
	.section	.nv.shared.triton_poi_fused__native_batch_norm_legit_no_training_relu_7,"aw",@nobits
	.sectionflags	@""
	.align	16
	.zero		1024


//--------------------- .nv.constant0.triton_poi_fused__native_batch_norm_legit_no_training_relu_7 --------------------------
	.section	.nv.constant0.triton_poi_fused__native_batch_norm_legit_no_training_relu_7,"a",@progbits
	.sectionflags	@""
	.align	4
.nv.constant0.triton_poi_fused__native_batch_norm_legit_no_training_relu_7:
	.zero		584
